	.target	sm_100a

	.elftype	@"ET_EXEC"


//--------------------- .note.nv.tkinfo           --------------------------
	.section	.note.nv.tkinfo,"",@"SHT_NOTE"
	.sectionflags	@"SHF_NOTE_NV_TKINFO"
	.tkinfo
        /*0018*/ 	.word	0x00000002
        /*0030*/ 	.string	""
        /*0030*/ 	.string	"ptxas"
        /*0030*/ 	.string	"Cuda compilation tools, release 13.0, V13.0.88"
        /*0030*/ 	.string	"Build cuda_13.0.r13.0/compiler.36424714_0"
        /*0030*/ 	.string	"-arch sm_100a -m 64 "



//--------------------- .note.nv.cuinfo           --------------------------
	.section	.note.nv.cuinfo,"",@"SHT_NOTE"
	.sectionflags	@"SHF_NOTE_NV_CUINFO"
        /*0018*/ 	.short	0x0002
        /*001a*/ 	.short	0x0064
        /*001c*/ 	.short	0x0082
	.zero		2


//--------------------- .nv.info                  --------------------------
	.section	.nv.info,"",@"SHT_CUDA_INFO"
	.align	4


	//----- nvinfo : EIATTR_REGCOUNT
	.align		4
        /*0000*/ 	.byte	0x04, 0x2f
        /*0002*/ 	.short	(.L_19 - .L_18)
	.align		4
.L_18:
        /*0004*/ 	.word	index@(_ZN7cutlass13device_kernelINS_4conv6kernel13ConvUniversalINS1_16ConvProblemShapeILNS1_8OperatorE1ELi2EEENS1_10collective14CollectiveConvINS1_47MainloopSm100TmaUmmaWarpSpecializedImplicitGemmILS5_1ELi35ELi2ELi1ELi2EN4cute5tupleIJNSA_1CILi2EEENSC_ILi1EEESE_EEEEENSB_IJNSC_ILi128EEENSC_ILi64EEENSB_IJNSC_ILi32EEEEEEEEENS_10bfloat16_tESM_NSA_8TiledMMAINSA_8MMA_AtomIJNSA_26SM100_MMA_F16BF16_2x1SM_SSISM_SM_fLi128ELi64ELNSA_4UMMA5MajorE0ELSR_1ELNSQ_7ScaleInE0ELSS_0EEEEEENSA_6LayoutINSB_IJSE_SE_SE_EEENSB_IJNSC_ILi0EEESX_SX_EEEEENSB_IJNSA_10UnderscoreES10_S10_EEEEENS7_6detail27Sm100ImplicitGemmTileTraitsINSA_25SM100_TMA_2SM_LOAD_IM2COLENSA_14ComposedLayoutINSA_7SwizzleILi2ELi4ELi3EEENSA_18smem_ptr_flag_bitsILi16EEENSV_INSB_IJNSC_ILi8EEESJ_EEENSB_IJSJ_SE_EEEEEEEvEENS14_INSA_18SM100_TMA_2SM_LOADENS16_IS18_S1A_NSV_INSB_IJSJ_S1B_EEENSB_IJSE_SJ_EEEEEEEvEEEENS_8epilogue10collective18CollectiveEpilogueINS1O_23Sm100TmaWarpSpecializedILi3ELi2ELi16ELb1ELb0EEEJNSB_IJSI_SI_SK_EEENSB_IJNSV_ISI_SE_EENSV_INSB_IJNSC_ILi16EEESD_EEES1J_EEEEESM_NSB_IJNSB_IJlllEEESE_SX_EEESM_S20_NS1O_6fusion15FusionCallbacksIS1S_NS21_17LinearCombinationISM_fSM_fLNS_15FloatRoundStyleE2EEES1T_S1Y_JEEENSA_5SM1004TMEM4LOAD26SM100_TMEM_LOAD_32dp32b16xENSA_20SM90_TMA_LOAD_IM2COLENS16_INS17_ILi1ELi4ELi3EEES1A_NSV_INSB_IJS1B_S1V_EEENSB_IJS1V_SE_EEEEEEENSA_39AutoVectorizingCopyWithAssumedAlignmentILi128EEENSA_21SM90_TMA_STORE_IM2COLES2G_S2I_S2I_EEEvvEEEEvNT_6ParamsE)
        /*0008*/ 	.word	0x00000047


	//----- nvinfo : EIATTR_FRAME_SIZE
	.align		4
.L_19:
        /*000c*/ 	.byte	0x04, 0x11
        /*000e*/ 	.short	(.L_21 - .L_20)
	.align		4
.L_20:
        /*0010*/ 	.word	index@($__internal_2_$__cuda_sm10x_tcgen05_guardrail_trap_unallocated_columns_being_dealloced)
        /*0014*/ 	.word	0x00000008


	//----- nvinfo : EIATTR_FRAME_SIZE
	.align		4
.L_21:
        /*0018*/ 	.byte	0x04, 0x11
        /*001a*/ 	.short	(.L_23 - .L_22)
	.align		4
.L_22:
        /*001c*/ 	.word	index@($__internal_1_$__cuda_sm10x_tcgen05_guardrail_trap_phase_invalid_during_alloc)
        /*0020*/ 	.word	0x00000008


	//----- nvinfo : EIATTR_FRAME_SIZE
	.align		4
.L_23:
        /*0024*/ 	.byte	0x04, 0x11
        /*0026*/ 	.short	(.L_25 - .L_24)
	.align		4
.L_24:
        /*0028*/ 	.word	index@($__internal_0_$__cuda_sm10x_tcgen05_guardrail_trap_col_being_dealloced_not_returned_by_alloc)
        /*002c*/ 	.word	0x00000008


	//----- nvinfo : EIATTR_FRAME_SIZE
	.align		4
.L_25:
        /*0030*/ 	.byte	0x04, 0x11
        /*0032*/ 	.short	(.L_27 - .L_26)
	.align		4
.L_26:
        /*0034*/ 	.word	index@(_ZN7cutlass13device_kernelINS_4conv6kernel13ConvUniversalINS1_16ConvProblemShapeILNS1_8OperatorE1ELi2EEENS1_10collective14CollectiveConvINS1_47MainloopSm100TmaUmmaWarpSpecializedImplicitGemmILS5_1ELi35ELi2ELi1ELi2EN4cute5tupleIJNSA_1CILi2EEENSC_ILi1EEESE_EEEEENSB_IJNSC_ILi128EEENSC_ILi64EEENSB_IJNSC_ILi32EEEEEEEEENS_10bfloat16_tESM_NSA_8TiledMMAINSA_8MMA_AtomIJNSA_26SM100_MMA_F16BF16_2x1SM_SSISM_SM_fLi128ELi64ELNSA_4UMMA5MajorE0ELSR_1ELNSQ_7ScaleInE0ELSS_0EEEEEENSA_6LayoutINSB_IJSE_SE_SE_EEENSB_IJNSC_ILi0EEESX_SX_EEEEENSB_IJNSA_10UnderscoreES10_S10_EEEEENS7_6detail27Sm100ImplicitGemmTileTraitsINSA_25SM100_TMA_2SM_LOAD_IM2COLENSA_14ComposedLayoutINSA_7SwizzleILi2ELi4ELi3EEENSA_18smem_ptr_flag_bitsILi16EEENSV_INSB_IJNSC_ILi8EEESJ_EEENSB_IJSJ_SE_EEEEEEEvEENS14_INSA_18SM100_TMA_2SM_LOADENS16_IS18_S1A_NSV_INSB_IJSJ_S1B_EEENSB_IJSE_SJ_EEEEEEEvEEEENS_8epilogue10collective18CollectiveEpilogueINS1O_23Sm100TmaWarpSpecializedILi3ELi2ELi16ELb1ELb0EEEJNSB_IJSI_SI_SK_EEENSB_IJNSV_ISI_SE_EENSV_INSB_IJNSC_ILi16EEESD_EEES1J_EEEEESM_NSB_IJNSB_IJlllEEESE_SX_EEESM_S20_NS1O_6fusion15FusionCallbacksIS1S_NS21_17LinearCombinationISM_fSM_fLNS_15FloatRoundStyleE2EEES1T_S1Y_JEEENSA_5SM1004TMEM4LOAD26SM100_TMEM_LOAD_32dp32b16xENSA_20SM90_TMA_LOAD_IM2COLENS16_INS17_ILi1ELi4ELi3EEES1A_NSV_INSB_IJS1B_S1V_EEENSB_IJS1V_SE_EEEEEEENSA_39AutoVectorizingCopyWithAssumedAlignmentILi128EEENSA_21SM90_TMA_STORE_IM2COLES2G_S2I_S2I_EEEvvEEEEvNT_6ParamsE)
        /*0038*/ 	.word	0x00000008


	//----- nvinfo : EIATTR_MIN_STACK_SIZE
	.align		4
.L_27:
        /*003c*/ 	.byte	0x04, 0x12
        /*003e*/ 	.short	(.L_29 - .L_28)
	.align		4
.L_28:
        /*0040*/ 	.word	index@(_ZN7cutlass13device_kernelINS_4conv6kernel13ConvUniversalINS1_16ConvProblemShapeILNS1_8OperatorE1ELi2EEENS1_10collective14CollectiveConvINS1_47MainloopSm100TmaUmmaWarpSpecializedImplicitGemmILS5_1ELi35ELi2ELi1ELi2EN4cute5tupleIJNSA_1CILi2EEENSC_ILi1EEESE_EEEEENSB_IJNSC_ILi128EEENSC_ILi64EEENSB_IJNSC_ILi32EEEEEEEEENS_10bfloat16_tESM_NSA_8TiledMMAINSA_8MMA_AtomIJNSA_26SM100_MMA_F16BF16_2x1SM_SSISM_SM_fLi128ELi64ELNSA_4UMMA5MajorE0ELSR_1ELNSQ_7ScaleInE0ELSS_0EEEEEENSA_6LayoutINSB_IJSE_SE_SE_EEENSB_IJNSC_ILi0EEESX_SX_EEEEENSB_IJNSA_10UnderscoreES10_S10_EEEEENS7_6detail27Sm100ImplicitGemmTileTraitsINSA_25SM100_TMA_2SM_LOAD_IM2COLENSA_14ComposedLayoutINSA_7SwizzleILi2ELi4ELi3EEENSA_18smem_ptr_flag_bitsILi16EEENSV_INSB_IJNSC_ILi8EEESJ_EEENSB_IJSJ_SE_EEEEEEEvEENS14_INSA_18SM100_TMA_2SM_LOADENS16_IS18_S1A_NSV_INSB_IJSJ_S1B_EEENSB_IJSE_SJ_EEEEEEEvEEEENS_8epilogue10collective18CollectiveEpilogueINS1O_23Sm100TmaWarpSpecializedILi3ELi2ELi16ELb1ELb0EEEJNSB_IJSI_SI_SK_EEENSB_IJNSV_ISI_SE_EENSV_INSB_IJNSC_ILi16EEESD_EEES1J_EEEEESM_NSB_IJNSB_IJlllEEESE_SX_EEESM_S20_NS1O_6fusion15FusionCallbacksIS1S_NS21_17LinearCombinationISM_fSM_fLNS_15FloatRoundStyleE2EEES1T_S1Y_JEEENSA_5SM1004TMEM4LOAD26SM100_TMEM_LOAD_32dp32b16xENSA_20SM90_TMA_LOAD_IM2COLENS16_INS17_ILi1ELi4ELi3EEES1A_NSV_INSB_IJS1B_S1V_EEENSB_IJS1V_SE_EEEEEEENSA_39AutoVectorizingCopyWithAssumedAlignmentILi128EEENSA_21SM90_TMA_STORE_IM2COLES2G_S2I_S2I_EEEvvEEEEvNT_6ParamsE)
        /*0044*/ 	.word	0x00000008
.L_29:


//--------------------- .nv.compat                --------------------------
	.section	.nv.compat,"",@"SHT_CUDA_COMPAT_INFO"
	.align	4
        /*0000*/ 	.byte	0x02, 0x09, 0x01, 0x00, 0x02, 0x02, 0x02, 0x00, 0x02, 0x05, 0x05, 0x00, 0x03, 0x07, 0x01, 0x01
        /*0010*/ 	.byte	0x02, 0x03, 0x01, 0x00, 0x02, 0x06, 0x01, 0x00, 0x04, 0x0b, 0x08, 0x00, 0x09, 0x00, 0x00, 0x00
        /*0020*/ 	.byte	0x00, 0x00, 0x00, 0x00


//--------------------- .nv.info._ZN7cutlass13device_kernelINS_4conv6kernel13ConvUniversalINS1_16ConvProblemShapeILNS1_8OperatorE1ELi2EEENS1_10collective14CollectiveConvINS1_47MainloopSm100TmaUmmaWarpSpecializedImplicitGemmILS5_1ELi35ELi2ELi1ELi2EN4cute5tupleIJNSA_1CILi2EEENSC_ILi1EEESE_EEEEENSB_IJNSC_ILi128EEENSC_ILi64EEENSB_IJNSC_ILi32EEEEEEEEENS_10bfloat16_tESM_NSA_8TiledMMAINSA_8MMA_AtomIJNSA_26SM100_MMA_F16BF16_2x1SM_SSISM_SM_fLi128ELi64ELNSA_4UMMA5MajorE0ELSR_1ELNSQ_7ScaleInE0ELSS_0EEEEEENSA_6LayoutINSB_IJSE_SE_SE_EEENSB_IJNSC_ILi0EEESX_SX_EEEEENSB_IJNSA_10UnderscoreES10_S10_EEEEENS7_6detail27Sm100ImplicitGemmTileTraitsINSA_25SM100_TMA_2SM_LOAD_IM2COLENSA_14ComposedLayoutINSA_7SwizzleILi2ELi4ELi3EEENSA_18smem_ptr_flag_bitsILi16EEENSV_INSB_IJNSC_ILi8EEESJ_EEENSB_IJSJ_SE_EEEEEEEvEENS14_INSA_18SM100_TMA_2SM_LOADENS16_IS18_S1A_NSV_INSB_IJSJ_S1B_EEENSB_IJSE_SJ_EEEEEEEvEEEENS_8epilogue10collective18CollectiveEpilogueINS1O_23Sm100TmaWarpSpecializedILi3ELi2ELi16ELb1ELb0EEEJNSB_IJSI_SI_SK_EEENSB_IJNSV_ISI_SE_EENSV_INSB_IJNSC_ILi16EEESD_EEES1J_EEEEESM_NSB_IJNSB_IJlllEEESE_SX_EEESM_S20_NS1O_6fusion15FusionCallbacksIS1S_NS21_17LinearCombinationISM_fSM_fLNS_15FloatRoundStyleE2EEES1T_S1Y_JEEENSA_5SM1004TMEM4LOAD26SM100_TMEM_LOAD_32dp32b16xENSA_20SM90_TMA_LOAD_IM2COLENS16_INS17_ILi1ELi4ELi3EEES1A_NSV_INSB_IJS1B_S1V_EEENSB_IJS1V_SE_EEEEEEENSA_39AutoVectorizingCopyWithAssumedAlignmentILi128EEENSA_21SM90_TMA_STORE_IM2COLES2G_S2I_S2I_EEEvvEEEEvNT_6ParamsE --------------------------
	.section	.nv.info._ZN7cutlass13device_kernelINS_4conv6kernel13ConvUniversalINS1_16ConvProblemShapeILNS1_8OperatorE1ELi2EEENS1_10collective14CollectiveConvINS1_47MainloopSm100TmaUmmaWarpSpecializedImplicitGemmILS5_1ELi35ELi2ELi1ELi2EN4cute5tupleIJNSA_1CILi2EEENSC_ILi1EEESE_EEEEENSB_IJNSC_ILi128EEENSC_ILi64EEENSB_IJNSC_ILi32EEEEEEEEENS_10bfloat16_tESM_NSA_8TiledMMAINSA_8MMA_AtomIJNSA_26SM100_MMA_F16BF16_2x1SM_SSISM_SM_fLi128ELi64ELNSA_4UMMA5MajorE0ELSR_1ELNSQ_7ScaleInE0ELSS_0EEEEEENSA_6LayoutINSB_IJSE_SE_SE_EEENSB_IJNSC_ILi0EEESX_SX_EEEEENSB_IJNSA_10UnderscoreES10_S10_EEEEENS7_6detail27Sm100ImplicitGemmTileTraitsINSA_25SM100_TMA_2SM_LOAD_IM2COLENSA_14ComposedLayoutINSA_7SwizzleILi2ELi4ELi3EEENSA_18smem_ptr_flag_bitsILi16EEENSV_INSB_IJNSC_ILi8EEESJ_EEENSB_IJSJ_SE_EEEEEEEvEENS14_INSA_18SM100_TMA_2SM_LOADENS16_IS18_S1A_NSV_INSB_IJSJ_S1B_EEENSB_IJSE_SJ_EEEEEEEvEEEENS_8epilogue10collective18CollectiveEpilogueINS1O_23Sm100TmaWarpSpecializedILi3ELi2ELi16ELb1ELb0EEEJNSB_IJSI_SI_SK_EEENSB_IJNSV_ISI_SE_EENSV_INSB_IJNSC_ILi16EEESD_EEES1J_EEEEESM_NSB_IJNSB_IJlllEEESE_SX_EEESM_S20_NS1O_6fusion15FusionCallbacksIS1S_NS21_17LinearCombinationISM_fSM_fLNS_15FloatRoundStyleE2EEES1T_S1Y_JEEENSA_5SM1004TMEM4LOAD26SM100_TMEM_LOAD_32dp32b16xENSA_20SM90_TMA_LOAD_IM2COLENS16_INS17_ILi1ELi4ELi3EEES1A_NSV_INSB_IJS1B_S1V_EEENSB_IJS1V_SE_EEEEEEENSA_39AutoVectorizingCopyWithAssumedAlignmentILi128EEENSA_21SM90_TMA_STORE_IM2COLES2G_S2I_S2I_EEEvvEEEEvNT_6ParamsE,"",@"SHT_CUDA_INFO"
	.sectionflags	@""
	.align	4


	//----- nvinfo : EIATTR_CUDA_API_VERSION
	.align		4
        /*0000*/ 	.byte	0x04, 0x37
        /*0002*/ 	.short	(.L_31 - .L_30)
.L_30:
        /*0004*/ 	.word	0x00000082


	//----- nvinfo : EIATTR_KPARAM_INFO
	.align		4
.L_31:
        /*0008*/ 	.byte	0x04, 0x17
        /*000a*/ 	.short	(.L_33 - .L_32)
.L_32:
        /*000c*/ 	.word	0x00000000
        /*0010*/ 	.short	0x0000
        /*0012*/ 	.short	0x0000
        /*0014*/ 	.byte	0x00, 0xf0, 0x01, 0x20


	//----- nvinfo : EIATTR_AT_ENTRY_FRAGMENTS
	.align		4
.L_33:
        /*0018*/ 	.byte	0x04, 0x4f
        /*001a*/ 	.short	(.L_35 - .L_34)


	//   ....[0]....
.L_34:
        /*001c*/ 	.word	0x00000007


	//----- nvinfo : EIATTR_RESERVED_SMEM_USED
	.align		4
.L_35:
        /*0020*/ 	.byte	0x01, 0x41
	.zero		2


	//----- nvinfo : EIATTR_SPARSE_MMA_MASK
	.align		4
        /*0024*/ 	.byte	0x03, 0x50
        /*0026*/ 	.short	0x0000


	//----- nvinfo : EIATTR_TCGEN05_2CTA_USED
	.align		4
        /*0028*/ 	.byte	0x01, 0x52
	.zero		2


	//----- nvinfo : EIATTR_MAXREG_COUNT
	.align		4
        /*002c*/ 	.byte	0x03, 0x1b
        /*002e*/ 	.short	0x00ff


	//----- nvinfo : EIATTR_NUM_BARRIERS
	.align		4
        /*0030*/ 	.byte	0x02, 0x4c
        /*0032*/ 	.byte	0x07
	.zero		1


	//----- nvinfo : EIATTR_EXTERNS
	.align		4
        /*0034*/ 	.byte	0x04, 0x0f
        /*0036*/ 	.short	(.L_37 - .L_36)


	//   ....[0]....
	.align		4
.L_36:
        /*0038*/ 	.word	index@(__assertfail)


	//----- nvinfo : EIATTR_MERCURY_ISA_VERSION
	.align		4
.L_37:
        /*003c*/ 	.byte	0x03, 0x5f
        /*003e*/ 	.short	0x0101


	//----- nvinfo : EIATTR_INT_WARP_WIDE_INSTR_OFFSETS
	.align		4
        /*0040*/ 	.byte	0x04, 0x31
        /*0042*/ 	.short	(.L_39 - .L_38)


	//   ....[0]....
.L_38:
        /*0044*/ 	.word	0x00001040


	//   ....[1]....
        /*0048*/ 	.word	0x000010f0


	//   ....[2]....
        /*004c*/ 	.word	0x000057f0


	//   ....[3]....
        /*0050*/ 	.word	0x00005810


	//   ....[4]....
        /*0054*/ 	.word	0x00005840


	//   ....[5]....
        /*0058*/ 	.word	0x000064a0


	//   ....[6]....
        /*005c*/ 	.word	0x00006600


	//   ....[7]....
        /*0060*/ 	.word	0x000066a0


	//   ....[8]....
        /*0064*/ 	.word	0x000067d0


	//   ....[9]....
        /*0068*/ 	.word	0x00006910


	//   ....[10]....
        /*006c*/ 	.word	0x00006990


	//----- nvinfo : EIATTR_COOP_GROUP_MASK_REGIDS
	.align		4
.L_39:
        /*0070*/ 	.byte	0x04, 0x29
        /*0072*/ 	.short	(.L_41 - .L_40)


	//   ....[0]....
.L_40:
        /*0074*/ 	.word	0xffffffff


	//   ....[1]....
        /*0078*/ 	.word	0xffffffff


	//   ....[2]....
        /*007c*/ 	.word	0xffffffff


	//   ....[3]....
        /*0080*/ 	.word	0xffffffff


	//   ....[4]....
        /*0084*/ 	.word	0xffffffff


	//   ....[5]....
        /*0088*/ 	.word	0xffffffff


	//   ....[6]....
        /*008c*/ 	.word	0xffffffff


	//   ....[7]....
        /*0090*/ 	.word	0xffffffff


	//   ....[8]....
        /*0094*/ 	.word	0xffffffff


	//   ....[9]....
        /*0098*/ 	.word	0xffffffff


	//   ....[10]....
        /*009c*/ 	.word	0xffffffff


	//   ....[11]....
        /*00a0*/ 	.word	0xffffffff


	//   ....[12]....
        /*00a4*/ 	.word	0xffffffff


	//----- nvinfo : EIATTR_COOP_GROUP_INSTR_OFFSETS
	.align		4
.L_41:
        /*00a8*/ 	.byte	0x04, 0x28
        /*00aa*/ 	.short	(.L_43 - .L_42)


	//   ....[0]....
.L_42:
        /*00ac*/ 	.word	0x000000d0


	//   ....[1]....
        /*00b0*/ 	.word	0x00000540


	//   ....[2]....
        /*00b4*/ 	.word	0x00000af0


	//   ....[3]....
        /*00b8*/ 	.word	0x00000c70


	//   ....[4]....
        /*00bc*/ 	.word	0x00000d70


	//   ....[5]....
        /*00c0*/ 	.word	0x00000ec0


	//   ....[6]....
        /*00c4*/ 	.word	0x00001160


	//   ....[7]....
        /*00c8*/ 	.word	0x00002820


	//   ....[8]....
        /*00cc*/ 	.word	0x000047d0


	//   ....[9]....
        /*00d0*/ 	.word	0x00004ca0


	//   ....[10]....
        /*00d4*/ 	.word	0x00004cd0


	//   ....[11]....
        /*00d8*/ 	.word	0x00005700


	//   ....[12]....
        /*00dc*/ 	.word	0x00005910


	//----- nvinfo : EIATTR_VRC_CTA_INIT_COUNT
	.align		4
.L_43:
        /*00e0*/ 	.byte	0x02, 0x4a
        /*00e2*/ 	.byte	0x80
	.zero		1


	//----- nvinfo : EIATTR_SYSCALL_OFFSETS
	.align		4
        /*00e4*/ 	.byte	0x04, 0x46
        /*00e6*/ 	.short	(.L_45 - .L_44)


	//   ....[0]....
.L_44:
        /*00e8*/ 	.word	0x00007610


	//   ....[1]....
        /*00ec*/ 	.word	0x00007700


	//   ....[2]....
        /*00f0*/ 	.word	0x00008050


	//   ....[3]....
        /*00f4*/ 	.word	0x00008a10


	//----- nvinfo : EIATTR_MBARRIER_INSTR_OFFSETS
	.align		4
.L_45:
        /*00f8*/ 	.byte	0x04, 0x39
        /*00fa*/ 	.short	(.L_47 - .L_46)


	//   ....[0]....
.L_46:
        /*00fc*/ 	.word	0x00000670
        /*0100*/ 	.word	0x000000ff
        /*0104*/ 	.word	0x00000000
        /*0108*/ 	.short	0x0100
        /*010a*/ 	.byte	0x04
	.zero		1


	//   ....[1]....
        /*010c*/ 	.word	0x00000680
        /*0110*/ 	.word	0x000000ff
        /*0114*/ 	.word	0x00000118
        /*0118*/ 	.short	0x0100
        /*011a*/ 	.byte	0x04
	.zero		1


	//   ....[2]....
        /*011c*/ 	.word	0x00000690
        /*0120*/ 	.word	0x000000ff
        /*0124*/ 	.word	0x00000008
        /*0128*/ 	.short	0x0100
        /*012a*/ 	.byte	0x04
	.zero		1


	//   ....[3]....
        /*012c*/ 	.word	0x000006a0
        /*0130*/ 	.word	0x000000ff
        /*0134*/ 	.word	0x00000120
        /*0138*/ 	.short	0x0100
        /*013a*/ 	.byte	0x04
	.zero		1


	//   ....[4]....
        /*013c*/ 	.word	0x000006b0
        /*0140*/ 	.word	0x000000ff
        /*0144*/ 	.word	0x00000010
        /*0148*/ 	.short	0x0100
        /*014a*/ 	.byte	0x04
	.zero		1


	//   ....[5]....
        /*014c*/ 	.word	0x000006c0
        /*0150*/ 	.word	0x000000ff
        /*0154*/ 	.word	0x00000128
        /*0158*/ 	.short	0x0100
        /*015a*/ 	.byte	0x04
	.zero		1


	//   ....[6]....
        /*015c*/ 	.word	0x000006d0
        /*0160*/ 	.word	0x000000ff
        /*0164*/ 	.word	0x00000018
        /*0168*/ 	.short	0x0100
        /*016a*/ 	.byte	0x04
	.zero		1


	//   ....[7]....
        /*016c*/ 	.word	0x000006e0
        /*0170*/ 	.word	0x000000ff
        /*0174*/ 	.word	0x00000130
        /*0178*/ 	.short	0x0100
        /*017a*/ 	.byte	0x04
	.zero		1


	//   ....[8]....
        /*017c*/ 	.word	0x000006f0
        /*0180*/ 	.word	0x000000ff
        /*0184*/ 	.word	0x00000020
        /*0188*/ 	.short	0x0100
        /*018a*/ 	.byte	0x04
	.zero		1


	//   ....[9]....
        /*018c*/ 	.word	0x00000700
        /*0190*/ 	.word	0x000000ff
        /*0194*/ 	.word	0x00000138
        /*0198*/ 	.short	0x0100
        /*019a*/ 	.byte	0x04
	.zero		1


	//   ....[10]....
        /*019c*/ 	.word	0x00000710
        /*01a0*/ 	.word	0x000000ff
        /*01a4*/ 	.word	0x00000028
        /*01a8*/ 	.short	0x0100
        /*01aa*/ 	.byte	0x04
	.zero		1


	//   ....[11]....
        /*01ac*/ 	.word	0x00000720
        /*01b0*/ 	.word	0x000000ff
        /*01b4*/ 	.word	0x00000140
        /*01b8*/ 	.short	0x0100
        /*01ba*/ 	.byte	0x04
	.zero		1


	//   ....[12]....
        /*01bc*/ 	.word	0x00000730
        /*01c0*/ 	.word	0x000000ff
        /*01c4*/ 	.word	0x00000030
        /*01c8*/ 	.short	0x0100
        /*01ca*/ 	.byte	0x04
	.zero		1


	//   ....[13]....
        /*01cc*/ 	.word	0x00000740
        /*01d0*/ 	.word	0x000000ff
        /*01d4*/ 	.word	0x00000148
        /*01d8*/ 	.short	0x0100
        /*01da*/ 	.byte	0x04
	.zero		1


	//   ....[14]....
        /*01dc*/ 	.word	0x00000750
        /*01e0*/ 	.word	0x000000ff
        /*01e4*/ 	.word	0x00000038
        /*01e8*/ 	.short	0x0100
        /*01ea*/ 	.byte	0x04
	.zero		1


	//   ....[15]....
        /*01ec*/ 	.word	0x00000760
        /*01f0*/ 	.word	0x000000ff
        /*01f4*/ 	.word	0x00000150
        /*01f8*/ 	.short	0x0100
        /*01fa*/ 	.byte	0x04
	.zero		1


	//   ....[16]....
        /*01fc*/ 	.word	0x00000770
        /*0200*/ 	.word	0x000000ff
        /*0204*/ 	.word	0x00000040
        /*0208*/ 	.short	0x0100
        /*020a*/ 	.byte	0x04
	.zero		1


	//   ....[17]....
        /*020c*/ 	.word	0x00000780
        /*0210*/ 	.word	0x000000ff
        /*0214*/ 	.word	0x00000158
        /*0218*/ 	.short	0x0100
        /*021a*/ 	.byte	0x04
	.zero		1


	//   ....[18]....
        /*021c*/ 	.word	0x00000790
        /*0220*/ 	.word	0x000000ff
        /*0224*/ 	.word	0x00000048
        /*0228*/ 	.short	0x0100
        /*022a*/ 	.byte	0x04
	.zero		1


	//   ....[19]....
        /*022c*/ 	.word	0x000007a0
        /*0230*/ 	.word	0x000000ff
        /*0234*/ 	.word	0x00000160
        /*0238*/ 	.short	0x0100
        /*023a*/ 	.byte	0x04
	.zero		1


	//   ....[20]....
        /*023c*/ 	.word	0x000007b0
        /*0240*/ 	.word	0x000000ff
        /*0244*/ 	.word	0x00000050
        /*0248*/ 	.short	0x0100
        /*024a*/ 	.byte	0x04
	.zero		1


	//   ....[21]....
        /*024c*/ 	.word	0x000007c0
        /*0250*/ 	.word	0x000000ff
        /*0254*/ 	.word	0x00000168
        /*0258*/ 	.short	0x0100
        /*025a*/ 	.byte	0x04
	.zero		1


	//   ....[22]....
        /*025c*/ 	.word	0x000007d0
        /*0260*/ 	.word	0x000000ff
        /*0264*/ 	.word	0x00000058
        /*0268*/ 	.short	0x0100
        /*026a*/ 	.byte	0x04
	.zero		1


	//   ....[23]....
        /*026c*/ 	.word	0x000007e0
        /*0270*/ 	.word	0x000000ff
        /*0274*/ 	.word	0x00000170
        /*0278*/ 	.short	0x0100
        /*027a*/ 	.byte	0x04
	.zero		1


	//   ....[24]....
        /*027c*/ 	.word	0x000007f0
        /*0280*/ 	.word	0x000000ff
        /*0284*/ 	.word	0x00000060
        /*0288*/ 	.short	0x0100
        /*028a*/ 	.byte	0x04
	.zero		1


	//   ....[25]....
        /*028c*/ 	.word	0x00000800
        /*0290*/ 	.word	0x000000ff
        /*0294*/ 	.word	0x00000178
        /*0298*/ 	.short	0x0100
        /*029a*/ 	.byte	0x04
	.zero		1


	//   ....[26]....
        /*029c*/ 	.word	0x00000810
        /*02a0*/ 	.word	0x000000ff
        /*02a4*/ 	.word	0x00000068
        /*02a8*/ 	.short	0x0100
        /*02aa*/ 	.byte	0x04
	.zero		1


	//   ....[27]....
        /*02ac*/ 	.word	0x00000820
        /*02b0*/ 	.word	0x000000ff
        /*02b4*/ 	.word	0x00000180
        /*02b8*/ 	.short	0x0100
        /*02ba*/ 	.byte	0x04
	.zero		1


	//   ....[28]....
        /*02bc*/ 	.word	0x00000830
        /*02c0*/ 	.word	0x000000ff
        /*02c4*/ 	.word	0x00000070
        /*02c8*/ 	.short	0x0100
        /*02ca*/ 	.byte	0x04
	.zero		1


	//   ....[29]....
        /*02cc*/ 	.word	0x00000840
        /*02d0*/ 	.word	0x000000ff
        /*02d4*/ 	.word	0x00000188
        /*02d8*/ 	.short	0x0100
        /*02da*/ 	.byte	0x04
	.zero		1


	//   ....[30]....
        /*02dc*/ 	.word	0x00000850
        /*02e0*/ 	.word	0x000000ff
        /*02e4*/ 	.word	0x00000078
        /*02e8*/ 	.short	0x0100
        /*02ea*/ 	.byte	0x04
	.zero		1


	//   ....[31]....
        /*02ec*/ 	.word	0x00000860
        /*02f0*/ 	.word	0x000000ff
        /*02f4*/ 	.word	0x00000190
        /*02f8*/ 	.short	0x0100
        /*02fa*/ 	.byte	0x04
	.zero		1


	//   ....[32]....
        /*02fc*/ 	.word	0x00000870
        /*0300*/ 	.word	0x000000ff
        /*0304*/ 	.word	0x00000080
        /*0308*/ 	.short	0x0100
        /*030a*/ 	.byte	0x04
	.zero		1


	//   ....[33]....
        /*030c*/ 	.word	0x00000880
        /*0310*/ 	.word	0x000000ff
        /*0314*/ 	.word	0x00000198
        /*0318*/ 	.short	0x0100
        /*031a*/ 	.byte	0x04
	.zero		1


	//   ....[34]....
        /*031c*/ 	.word	0x00000890
        /*0320*/ 	.word	0x000000ff
        /*0324*/ 	.word	0x00000088
        /*0328*/ 	.short	0x0100
        /*032a*/ 	.byte	0x04
	.zero		1


	//   ....[35]....
        /*032c*/ 	.word	0x000008a0
        /*0330*/ 	.word	0x000000ff
        /*0334*/ 	.word	0x000001a0
        /*0338*/ 	.short	0x0100
        /*033a*/ 	.byte	0x04
	.zero		1


	//   ....[36]....
        /*033c*/ 	.word	0x000008b0
        /*0340*/ 	.word	0x000000ff
        /*0344*/ 	.word	0x00000090
        /*0348*/ 	.short	0x0100
        /*034a*/ 	.byte	0x04
	.zero		1


	//   ....[37]....
        /*034c*/ 	.word	0x000008c0
        /*0350*/ 	.word	0x000000ff
        /*0354*/ 	.word	0x000001a8
        /*0358*/ 	.short	0x0100
        /*035a*/ 	.byte	0x04
	.zero		1


	//   ....[38]....
        /*035c*/ 	.word	0x000008d0
        /*0360*/ 	.word	0x000000ff
        /*0364*/ 	.word	0x00000098
        /*0368*/ 	.short	0x0100
        /*036a*/ 	.byte	0x04
	.zero		1


	//   ....[39]....
        /*036c*/ 	.word	0x000008e0
        /*0370*/ 	.word	0x000000ff
        /*0374*/ 	.word	0x000001b0
        /*0378*/ 	.short	0x0100
        /*037a*/ 	.byte	0x04
	.zero		1


	//   ....[40]....
        /*037c*/ 	.word	0x000008f0
        /*0380*/ 	.word	0x000000ff
        /*0384*/ 	.word	0x000000a0
        /*0388*/ 	.short	0x0100
        /*038a*/ 	.byte	0x04
	.zero		1


	//   ....[41]....
        /*038c*/ 	.word	0x00000900
        /*0390*/ 	.word	0x000000ff
        /*0394*/ 	.word	0x000001b8
        /*0398*/ 	.short	0x0100
        /*039a*/ 	.byte	0x04
	.zero		1


	//   ....[42]....
        /*039c*/ 	.word	0x00000910
        /*03a0*/ 	.word	0x000000ff
        /*03a4*/ 	.word	0x000000a8
        /*03a8*/ 	.short	0x0100
        /*03aa*/ 	.byte	0x04
	.zero		1


	//   ....[43]....
        /*03ac*/ 	.word	0x00000920
        /*03b0*/ 	.word	0x000000ff
        /*03b4*/ 	.word	0x000001c0
        /*03b8*/ 	.short	0x0100
        /*03ba*/ 	.byte	0x04
	.zero		1


	//   ....[44]....
        /*03bc*/ 	.word	0x00000930
        /*03c0*/ 	.word	0x000000ff
        /*03c4*/ 	.word	0x000000b0
        /*03c8*/ 	.short	0x0100
        /*03ca*/ 	.byte	0x04
	.zero		1


	//   ....[45]....
        /*03cc*/ 	.word	0x00000940
        /*03d0*/ 	.word	0x000000ff
        /*03d4*/ 	.word	0x000001c8
        /*03d8*/ 	.short	0x0100
        /*03da*/ 	.byte	0x04
	.zero		1


	//   ....[46]....
        /*03dc*/ 	.word	0x00000950
        /*03e0*/ 	.word	0x000000ff
        /*03e4*/ 	.word	0x000000b8
        /*03e8*/ 	.short	0x0100
        /*03ea*/ 	.byte	0x04
	.zero		1


	//   ....[47]....
        /*03ec*/ 	.word	0x00000960
        /*03f0*/ 	.word	0x000000ff
        /*03f4*/ 	.word	0x000001d0
        /*03f8*/ 	.short	0x0100
        /*03fa*/ 	.byte	0x04
	.zero		1


	//   ....[48]....
        /*03fc*/ 	.word	0x00000970
        /*0400*/ 	.word	0x000000ff
        /*0404*/ 	.word	0x000000c0
        /*0408*/ 	.short	0x0100
        /*040a*/ 	.byte	0x04
	.zero		1


	//   ....[49]....
        /*040c*/ 	.word	0x00000980
        /*0410*/ 	.word	0x000000ff
        /*0414*/ 	.word	0x000001d8
        /*0418*/ 	.short	0x0100
        /*041a*/ 	.byte	0x04
	.zero		1


	//   ....[50]....
        /*041c*/ 	.word	0x00000990
        /*0420*/ 	.word	0x000000ff
        /*0424*/ 	.word	0x000000c8
        /*0428*/ 	.short	0x0100
        /*042a*/ 	.byte	0x04
	.zero		1


	//   ....[51]....
        /*042c*/ 	.word	0x000009a0
        /*0430*/ 	.word	0x000000ff
        /*0434*/ 	.word	0x000001e0
        /*0438*/ 	.short	0x0100
        /*043a*/ 	.byte	0x04
	.zero		1


	//   ....[52]....
        /*043c*/ 	.word	0x000009b0
        /*0440*/ 	.word	0x000000ff
        /*0444*/ 	.word	0x000000d0
        /*0448*/ 	.short	0x0100
        /*044a*/ 	.byte	0x04
	.zero		1


	//   ....[53]....
        /*044c*/ 	.word	0x000009c0
        /*0450*/ 	.word	0x000000ff
        /*0454*/ 	.word	0x000001e8
        /*0458*/ 	.short	0x0100
        /*045a*/ 	.byte	0x04
	.zero		1


	//   ....[54]....
        /*045c*/ 	.word	0x000009d0
        /*0460*/ 	.word	0x000000ff
        /*0464*/ 	.word	0x000000d8
        /*0468*/ 	.short	0x0100
        /*046a*/ 	.byte	0x04
	.zero		1


	//   ....[55]....
        /*046c*/ 	.word	0x000009e0
        /*0470*/ 	.word	0x000000ff
        /*0474*/ 	.word	0x000001f0
        /*0478*/ 	.short	0x0100
        /*047a*/ 	.byte	0x04
	.zero		1


	//   ....[56]....
        /*047c*/ 	.word	0x000009f0
        /*0480*/ 	.word	0x000000ff
        /*0484*/ 	.word	0x000000e0
        /*0488*/ 	.short	0x0100
        /*048a*/ 	.byte	0x04
	.zero		1


	//   ....[57]....
        /*048c*/ 	.word	0x00000a00
        /*0490*/ 	.word	0x000000ff
        /*0494*/ 	.word	0x000001f8
        /*0498*/ 	.short	0x0100
        /*049a*/ 	.byte	0x04
	.zero		1


	//   ....[58]....
        /*049c*/ 	.word	0x00000a10
        /*04a0*/ 	.word	0x000000ff
        /*04a4*/ 	.word	0x000000e8
        /*04a8*/ 	.short	0x0100
        /*04aa*/ 	.byte	0x04
	.zero		1


	//   ....[59]....
        /*04ac*/ 	.word	0x00000a20
        /*04b0*/ 	.word	0x000000ff
        /*04b4*/ 	.word	0x00000200
        /*04b8*/ 	.short	0x0100
        /*04ba*/ 	.byte	0x04
	.zero		1


	//   ....[60]....
        /*04bc*/ 	.word	0x00000a30
        /*04c0*/ 	.word	0x000000ff
        /*04c4*/ 	.word	0x000000f0
        /*04c8*/ 	.short	0x0100
        /*04ca*/ 	.byte	0x04
	.zero		1


	//   ....[61]....
        /*04cc*/ 	.word	0x00000a40
        /*04d0*/ 	.word	0x000000ff
        /*04d4*/ 	.word	0x00000208
        /*04d8*/ 	.short	0x0100
        /*04da*/ 	.byte	0x04
	.zero		1


	//   ....[62]....
        /*04dc*/ 	.word	0x00000a50
        /*04e0*/ 	.word	0x000000ff
        /*04e4*/ 	.word	0x000000f8
        /*04e8*/ 	.short	0x0100
        /*04ea*/ 	.byte	0x04
	.zero		1


	//   ....[63]....
        /*04ec*/ 	.word	0x00000a60
        /*04f0*/ 	.word	0x000000ff
        /*04f4*/ 	.word	0x00000210
        /*04f8*/ 	.short	0x0100
        /*04fa*/ 	.byte	0x04
	.zero		1


	//   ....[64]....
        /*04fc*/ 	.word	0x00000a70
        /*0500*/ 	.word	0x000000ff
        /*0504*/ 	.word	0x00000100
        /*0508*/ 	.short	0x0100
        /*050a*/ 	.byte	0x04
	.zero		1


	//   ....[65]....
        /*050c*/ 	.word	0x00000a80
        /*0510*/ 	.word	0x000000ff
        /*0514*/ 	.word	0x00000218
        /*0518*/ 	.short	0x0100
        /*051a*/ 	.byte	0x04
	.zero		1


	//   ....[66]....
        /*051c*/ 	.word	0x00000a90
        /*0520*/ 	.word	0x000000ff
        /*0524*/ 	.word	0x00000108
        /*0528*/ 	.short	0x0100
        /*052a*/ 	.byte	0x04
	.zero		1


	//   ....[67]....
        /*052c*/ 	.word	0x00000aa0
        /*0530*/ 	.word	0x000000ff
        /*0534*/ 	.word	0x00000220
        /*0538*/ 	.short	0x0100
        /*053a*/ 	.byte	0x04
	.zero		1


	//   ....[68]....
        /*053c*/ 	.word	0x00000ab0
        /*0540*/ 	.word	0x000000ff
        /*0544*/ 	.word	0x00000110
        /*0548*/ 	.short	0x0100
        /*054a*/ 	.byte	0x04
	.zero		1


	//   ....[69]....
        /*054c*/ 	.word	0x00000ac0
        /*0550*/ 	.word	0x000000ff
        /*0554*/ 	.word	0x00000228
        /*0558*/ 	.short	0x0100
        /*055a*/ 	.byte	0x04
	.zero		1


	//   ....[70]....
        /*055c*/ 	.word	0x00000c00
        /*0560*/ 	.word	0x000000ff
        /*0564*/ 	.word	0x00000230
        /*0568*/ 	.short	0x0100
        /*056a*/ 	.byte	0x04
	.zero		1


	//   ....[71]....
        /*056c*/ 	.word	0x00000c10
        /*0570*/ 	.word	0x000000ff
        /*0574*/ 	.word	0x00000248
        /*0578*/ 	.short	0x0100
        /*057a*/ 	.byte	0x04
	.zero		1


	//   ....[72]....
        /*057c*/ 	.word	0x00000c20
        /*0580*/ 	.word	0x000000ff
        /*0584*/ 	.word	0x00000238
        /*0588*/ 	.short	0x0100
        /*058a*/ 	.byte	0x04
	.zero		1


	//   ....[73]....
        /*058c*/ 	.word	0x00000c30
        /*0590*/ 	.word	0x000000ff
        /*0594*/ 	.word	0x00000250
        /*0598*/ 	.short	0x0100
        /*059a*/ 	.byte	0x04
	.zero		1


	//   ....[74]....
        /*059c*/ 	.word	0x00000c40
        /*05a0*/ 	.word	0x000000ff
        /*05a4*/ 	.word	0x00000240
        /*05a8*/ 	.short	0x0100
        /*05aa*/ 	.byte	0x04
	.zero		1


	//   ....[75]....
        /*05ac*/ 	.word	0x00000c50
        /*05b0*/ 	.word	0x000000ff
        /*05b4*/ 	.word	0x00000258
        /*05b8*/ 	.short	0x0100
        /*05ba*/ 	.byte	0x04
	.zero		1


	//   ....[76]....
        /*05bc*/ 	.word	0x00000d40
        /*05c0*/ 	.word	0x000000ff
        /*05c4*/ 	.word	0x00000260
        /*05c8*/ 	.short	0x0100
        /*05ca*/ 	.byte	0x04
	.zero		1


	//   ....[77]....
        /*05cc*/ 	.word	0x00000d50
        /*05d0*/ 	.word	0x000000ff
        /*05d4*/ 	.word	0x00000268
        /*05d8*/ 	.short	0x0100
        /*05da*/ 	.byte	0x04
	.zero		1


	//   ....[78]....
        /*05dc*/ 	.word	0x00000e90
        /*05e0*/ 	.word	0x000000ff
        /*05e4*/ 	.word	0x00000270
        /*05e8*/ 	.short	0x0100
        /*05ea*/ 	.byte	0x06
	.zero		1


	//   ....[79]....
        /*05ec*/ 	.word	0x00000ea0
        /*05f0*/ 	.word	0x000000ff
        /*05f4*/ 	.word	0x00000278
        /*05f8*/ 	.short	0x0100
        /*05fa*/ 	.byte	0x06
	.zero		1


	//   ....[80]....
        /*05fc*/ 	.word	0x00000fe0
        /*0600*/ 	.word	0x000000ff
        /*0604*/ 	.word	0x00000280
        /*0608*/ 	.short	0x0100
        /*060a*/ 	.byte	0x04
	.zero		1


	//   ....[81]....
        /*060c*/ 	.word	0x00000ff0
        /*0610*/ 	.word	0x000000ff
        /*0614*/ 	.word	0x00000290
        /*0618*/ 	.short	0x0100
        /*061a*/ 	.byte	0x04
	.zero		1


	//   ....[82]....
        /*061c*/ 	.word	0x00001000
        /*0620*/ 	.word	0x000000ff
        /*0624*/ 	.word	0x00000288
        /*0628*/ 	.short	0x0100
        /*062a*/ 	.byte	0x04
	.zero		1


	//   ....[83]....
        /*062c*/ 	.word	0x00001010
        /*0630*/ 	.word	0x000000ff
        /*0634*/ 	.word	0x00000298
        /*0638*/ 	.short	0x0100
        /*063a*/ 	.byte	0x04
	.zero		1


	//   ....[84]....
        /*063c*/ 	.word	0x00001110
        /*0640*/ 	.word	0x000000ff
        /*0644*/ 	.word	0x000002a0
        /*0648*/ 	.short	0x0100
        /*064a*/ 	.byte	0x06
	.zero		1


	//   ....[85]....
        /*064c*/ 	.word	0x00001c50
        /*0650*/ 	.word	0x000000ff
        /*0654*/ 	.word	0x00000118
        /*0658*/ 	.short	0x010a
        /*065a*/ 	.byte	0x04
	.zero		1


	//   ....[86]....
        /*065c*/ 	.word	0x00001ed0
        /*0660*/ 	.word	0x000000ff
        /*0664*/ 	.word	0x00000118
        /*0668*/ 	.short	0x010a
        /*066a*/ 	.byte	0x11
	.zero		1


	//   ....[87]....
        /*066c*/ 	.word	0x00002080
        /*0670*/ 	.word	0x000000ff
        /*0674*/ 	.word	0x00000118
        /*0678*/ 	.short	0x010a
        /*067a*/ 	.byte	0x07
	.zero		1


	//   ....[88]....
        /*067c*/ 	.word	0x00002250
        /*0680*/ 	.word	0x000000ff
        /*0684*/ 	.word	0x00000268
        /*0688*/ 	.short	0x0101
        /*068a*/ 	.byte	0x19
	.zero		1


	//   ....[89]....
        /*068c*/ 	.word	0x00002280
        /*0690*/ 	.word	0x000000ff
        /*0694*/ 	.word	0x00000118
        /*0698*/ 	.short	0x010a
        /*069a*/ 	.byte	0x04
	.zero		1


	//   ....[90]....
        /*069c*/ 	.word	0x000024a0
        /*06a0*/ 	.word	0x000000ff
        /*06a4*/ 	.word	0x00000118
        /*06a8*/ 	.short	0x010a
        /*06aa*/ 	.byte	0x11
	.zero		1


	//   ....[91]....
        /*06ac*/ 	.word	0x00002650
        /*06b0*/ 	.word	0x000000ff
        /*06b4*/ 	.word	0x00000118
        /*06b8*/ 	.short	0x010a
        /*06ba*/ 	.byte	0x07
	.zero		1


	//   ....[92]....
        /*06bc*/ 	.word	0x00002830
        /*06c0*/ 	.word	0x000000ff
        /*06c4*/ 	.word	0x00000270
        /*06c8*/ 	.short	0x010a
        /*06ca*/ 	.byte	0x19
	.zero		1


	//   ....[93]....
        /*06cc*/ 	.word	0x000028f0
        /*06d0*/ 	.word	0x000000ff
        /*06d4*/ 	.word	0x00000000
        /*06d8*/ 	.short	0x0101
        /*06da*/ 	.byte	0x04
	.zero		1


	//   ....[94]....
        /*06dc*/ 	.word	0x00002ef0
        /*06e0*/ 	.word	0x000000ff
        /*06e4*/ 	.word	0x00000000
        /*06e8*/ 	.short	0x010a
        /*06ea*/ 	.byte	0x04
	.zero		1


	//   ....[95]....
        /*06ec*/ 	.word	0x00002f90
        /*06f0*/ 	.word	0x000000ff
        /*06f4*/ 	.word	0x00000000
        /*06f8*/ 	.short	0x010a
        /*06fa*/ 	.byte	0x05
	.zero		1


	//   ....[96]....
        /*06fc*/ 	.word	0x00003030
        /*0700*/ 	.word	0x000000ff
        /*0704*/ 	.word	0x00000000
        /*0708*/ 	.short	0x010a
        /*070a*/ 	.byte	0x05
	.zero		1


	//   ....[97]....
        /*070c*/ 	.word	0x000030d0
        /*0710*/ 	.word	0x000000ff
        /*0714*/ 	.word	0x00000000
        /*0718*/ 	.short	0x010a
        /*071a*/ 	.byte	0x05
	.zero		1


	//   ....[98]....
        /*071c*/ 	.word	0x00003170
        /*0720*/ 	.word	0x000000ff
        /*0724*/ 	.word	0x00000000
        /*0728*/ 	.short	0x010a
        /*072a*/ 	.byte	0x05
	.zero		1


	//   ....[99]....
        /*072c*/ 	.word	0x00003210
        /*0730*/ 	.word	0x000000ff
        /*0734*/ 	.word	0x00000000
        /*0738*/ 	.short	0x010a
        /*073a*/ 	.byte	0x05
	.zero		1


	//   ....[100]....
        /*073c*/ 	.word	0x000032b0
        /*0740*/ 	.word	0x000000ff
        /*0744*/ 	.word	0x00000000
        /*0748*/ 	.short	0x010a
        /*074a*/ 	.byte	0x05
	.zero		1


	//   ....[101]....
        /*074c*/ 	.word	0x00003350
        /*0750*/ 	.word	0x000000ff
        /*0754*/ 	.word	0x00000000
        /*0758*/ 	.short	0x010a
        /*075a*/ 	.byte	0x05
	.zero		1


	//   ....[102]....
        /*075c*/ 	.word	0x000033f0
        /*0760*/ 	.word	0x000000ff
        /*0764*/ 	.word	0x00000000
        /*0768*/ 	.short	0x010a
        /*076a*/ 	.byte	0x05
	.zero		1


	//   ....[103]....
        /*076c*/ 	.word	0x00003490
        /*0770*/ 	.word	0x000000ff
        /*0774*/ 	.word	0x00000000
        /*0778*/ 	.short	0x010a
        /*077a*/ 	.byte	0x05
	.zero		1


	//   ....[104]....
        /*077c*/ 	.word	0x00003530
        /*0780*/ 	.word	0x000000ff
        /*0784*/ 	.word	0x00000000
        /*0788*/ 	.short	0x010a
        /*078a*/ 	.byte	0x05
	.zero		1


	//   ....[105]....
        /*078c*/ 	.word	0x000035d0
        /*0790*/ 	.word	0x000000ff
        /*0794*/ 	.word	0x00000000
        /*0798*/ 	.short	0x010a
        /*079a*/ 	.byte	0x05
	.zero		1


	//   ....[106]....
        /*079c*/ 	.word	0x00003670
        /*07a0*/ 	.word	0x000000ff
        /*07a4*/ 	.word	0x00000000
        /*07a8*/ 	.short	0x010a
        /*07aa*/ 	.byte	0x05
	.zero		1


	//   ....[107]....
        /*07ac*/ 	.word	0x00003710
        /*07b0*/ 	.word	0x000000ff
        /*07b4*/ 	.word	0x00000000
        /*07b8*/ 	.short	0x010a
        /*07ba*/ 	.byte	0x05
	.zero		1


	//   ....[108]....
        /*07bc*/ 	.word	0x000037b0
        /*07c0*/ 	.word	0x000000ff
        /*07c4*/ 	.word	0x00000000
        /*07c8*/ 	.short	0x010a
        /*07ca*/ 	.byte	0x05
	.zero		1


	//   ....[109]....
        /*07cc*/ 	.word	0x00003850
        /*07d0*/ 	.word	0x000000ff
        /*07d4*/ 	.word	0x00000000
        /*07d8*/ 	.short	0x010a
        /*07da*/ 	.byte	0x05
	.zero		1


	//   ....[110]....
        /*07dc*/ 	.word	0x000038f0
        /*07e0*/ 	.word	0x000000ff
        /*07e4*/ 	.word	0x00000000
        /*07e8*/ 	.short	0x010a
        /*07ea*/ 	.byte	0x05
	.zero		1


	//   ....[111]....
        /*07ec*/ 	.word	0x00003990
        /*07f0*/ 	.word	0x000000ff
        /*07f4*/ 	.word	0x00000000
        /*07f8*/ 	.short	0x010a
        /*07fa*/ 	.byte	0x05
	.zero		1


	//   ....[112]....
        /*07fc*/ 	.word	0x00003a30
        /*0800*/ 	.word	0x000000ff
        /*0804*/ 	.word	0x00000000
        /*0808*/ 	.short	0x010a
        /*080a*/ 	.byte	0x05
	.zero		1


	//   ....[113]....
        /*080c*/ 	.word	0x00003ad0
        /*0810*/ 	.word	0x000000ff
        /*0814*/ 	.word	0x00000000
        /*0818*/ 	.short	0x010a
        /*081a*/ 	.byte	0x05
	.zero		1


	//   ....[114]....
        /*081c*/ 	.word	0x00003b70
        /*0820*/ 	.word	0x000000ff
        /*0824*/ 	.word	0x00000000
        /*0828*/ 	.short	0x010a
        /*082a*/ 	.byte	0x05
	.zero		1


	//   ....[115]....
        /*082c*/ 	.word	0x00003c10
        /*0830*/ 	.word	0x000000ff
        /*0834*/ 	.word	0x00000000
        /*0838*/ 	.short	0x010a
        /*083a*/ 	.byte	0x05
	.zero		1


	//   ....[116]....
        /*083c*/ 	.word	0x00003cb0
        /*0840*/ 	.word	0x000000ff
        /*0844*/ 	.word	0x00000000
        /*0848*/ 	.short	0x010a
        /*084a*/ 	.byte	0x05
	.zero		1


	//   ....[117]....
        /*084c*/ 	.word	0x00003d50
        /*0850*/ 	.word	0x000000ff
        /*0854*/ 	.word	0x00000000
        /*0858*/ 	.short	0x010a
        /*085a*/ 	.byte	0x05
	.zero		1


	//   ....[118]....
        /*085c*/ 	.word	0x00003df0
        /*0860*/ 	.word	0x000000ff
        /*0864*/ 	.word	0x00000000
        /*0868*/ 	.short	0x010a
        /*086a*/ 	.byte	0x05
	.zero		1


	//   ....[119]....
        /*086c*/ 	.word	0x00003e90
        /*0870*/ 	.word	0x000000ff
        /*0874*/ 	.word	0x00000000
        /*0878*/ 	.short	0x010a
        /*087a*/ 	.byte	0x05
	.zero		1


	//   ....[120]....
        /*087c*/ 	.word	0x00003f30
        /*0880*/ 	.word	0x000000ff
        /*0884*/ 	.word	0x00000000
        /*0888*/ 	.short	0x010a
        /*088a*/ 	.byte	0x05
	.zero		1


	//   ....[121]....
        /*088c*/ 	.word	0x00003fd0
        /*0890*/ 	.word	0x000000ff
        /*0894*/ 	.word	0x00000000
        /*0898*/ 	.short	0x010a
        /*089a*/ 	.byte	0x05
	.zero		1


	//   ....[122]....
        /*089c*/ 	.word	0x00004070
        /*08a0*/ 	.word	0x000000ff
        /*08a4*/ 	.word	0x00000000
        /*08a8*/ 	.short	0x010a
        /*08aa*/ 	.byte	0x05
	.zero		1


	//   ....[123]....
        /*08ac*/ 	.word	0x00004110
        /*08b0*/ 	.word	0x000000ff
        /*08b4*/ 	.word	0x00000000
        /*08b8*/ 	.short	0x010a
        /*08ba*/ 	.byte	0x05
	.zero		1


	//   ....[124]....
        /*08bc*/ 	.word	0x000041b0
        /*08c0*/ 	.word	0x000000ff
        /*08c4*/ 	.word	0x00000000
        /*08c8*/ 	.short	0x010a
        /*08ca*/ 	.byte	0x05
	.zero		1


	//   ....[125]....
        /*08cc*/ 	.word	0x00004250
        /*08d0*/ 	.word	0x000000ff
        /*08d4*/ 	.word	0x00000000
        /*08d8*/ 	.short	0x010a
        /*08da*/ 	.byte	0x05
	.zero		1


	//   ....[126]....
        /*08dc*/ 	.word	0x000042f0
        /*08e0*/ 	.word	0x000000ff
        /*08e4*/ 	.word	0x00000000
        /*08e8*/ 	.short	0x010a
        /*08ea*/ 	.byte	0x05
	.zero		1


	//   ....[127]....
        /*08ec*/ 	.word	0x00004390
        /*08f0*/ 	.word	0x000000ff
        /*08f4*/ 	.word	0x00000000
        /*08f8*/ 	.short	0x010a
        /*08fa*/ 	.byte	0x05
	.zero		1


	//   ....[128]....
        /*08fc*/ 	.word	0x00004440
        /*0900*/ 	.word	0x00000000
        /*0904*/ 	.word	0x00000000
        /*0908*/ 	.short	0x010a
        /*090a*/ 	.byte	0xff
	.zero		1


	//   ....[129]....
        /*090c*/ 	.word	0x00004590
        /*0910*/ 	.word	0x000000ff
        /*0914*/ 	.word	0x00000278
        /*0918*/ 	.short	0x010a
        /*091a*/ 	.byte	0x04
	.zero		1


	//   ....[130]....
        /*091c*/ 	.word	0x00004630
        /*0920*/ 	.word	0x000000ff
        /*0924*/ 	.word	0x00000270
        /*0928*/ 	.short	0x010a
        /*092a*/ 	.byte	0x04
	.zero		1


	//   ....[131]....
        /*092c*/ 	.word	0x000046d0
        /*0930*/ 	.word	0x000000ff
        /*0934*/ 	.word	0x00000000
        /*0938*/ 	.short	0x0101
        /*093a*/ 	.byte	0x05
	.zero		1


	//   ....[132]....
        /*093c*/ 	.word	0x00004710
        /*0940*/ 	.word	0x000000ff
        /*0944*/ 	.word	0x00000278
        /*0948*/ 	.short	0x0106
        /*094a*/ 	.byte	0x04
	.zero		1


	//   ....[133]....
        /*094c*/ 	.word	0x00004750
        /*0950*/ 	.word	0x00000000
        /*0954*/ 	.word	0x00000278
        /*0958*/ 	.short	0x010a
        /*095a*/ 	.byte	0xff
	.zero		1


	//   ....[134]....
        /*095c*/ 	.word	0x000049a0
        /*0960*/ 	.word	0x000000ff
        /*0964*/ 	.word	0x00000008
        /*0968*/ 	.short	0x010a
        /*096a*/ 	.byte	0x05
	.zero		1


	//   ....[135]....
        /*096c*/ 	.word	0x000049c0
        /*0970*/ 	.word	0x000000ff
        /*0974*/ 	.word	0x00000008
        /*0978*/ 	.short	0x010a
        /*097a*/ 	.byte	0x05
	.zero		1


	//   ....[136]....
        /*097c*/ 	.word	0x00004b50
        /*0980*/ 	.word	0x000000ff
        /*0984*/ 	.word	0x00000008
        /*0988*/ 	.short	0x010a
        /*098a*/ 	.byte	0x05
	.zero		1


	//   ....[137]....
        /*098c*/ 	.word	0x00004b70
        /*0990*/ 	.word	0x000000ff
        /*0994*/ 	.word	0x00000008
        /*0998*/ 	.short	0x010a
        /*099a*/ 	.byte	0x05
	.zero		1


	//   ....[138]....
        /*099c*/ 	.word	0x00004c30
        /*09a0*/ 	.word	0x000000ff
        /*09a4*/ 	.word	0x00000000
        /*09a8*/ 	.short	0x0101
        /*09aa*/ 	.byte	0x04
	.zero		1


	//   ....[139]....
        /*09ac*/ 	.word	0x00004f70
        /*09b0*/ 	.word	0x000000ff
        /*09b4*/ 	.word	0x00000270
        /*09b8*/ 	.short	0x010a
        /*09ba*/ 	.byte	0x11
	.zero		1


	//   ....[140]....
        /*09bc*/ 	.word	0x00005010
        /*09c0*/ 	.word	0x000000ff
        /*09c4*/ 	.word	0x00000000
        /*09c8*/ 	.short	0x0101
        /*09ca*/ 	.byte	0x17
	.zero		1


	//   ....[141]....
        /*09cc*/ 	.word	0x00005050
        /*09d0*/ 	.word	0x000000ff
        /*09d4*/ 	.word	0x00000290
        /*09d8*/ 	.short	0x010a
        /*09da*/ 	.byte	0x16
	.zero		1


	//   ....[142]....
        /*09dc*/ 	.word	0x00005100
        /*09e0*/ 	.word	0x000000ff
        /*09e4*/ 	.word	0x00000000
        /*09e8*/ 	.short	0x010a
        /*09ea*/ 	.byte	0x04
	.zero		1


	//   ....[143]....
        /*09ec*/ 	.word	0x00005140
        /*09f0*/ 	.word	0x000000ff
        /*09f4*/ 	.word	0x00000000
        /*09f8*/ 	.short	0x010a
        /*09fa*/ 	.byte	0x0a
	.zero		1


	//   ....[144]....
        /*09fc*/ 	.word	0x00005260
        /*0a00*/ 	.word	0x000000ff
        /*0a04*/ 	.word	0x00000000
        /*0a08*/ 	.short	0x010a
        /*0a0a*/ 	.byte	0x04
	.zero		1


	//   ....[145]....
        /*0a0c*/ 	.word	0x00005500
        /*0a10*/ 	.word	0x000000ff
        /*0a14*/ 	.word	0x00000000
        /*0a18*/ 	.short	0x010a
        /*0a1a*/ 	.byte	0x04
	.zero		1


	//   ....[146]....
        /*0a1c*/ 	.word	0x000055a0
        /*0a20*/ 	.word	0x00000000
        /*0a24*/ 	.word	0x00000000
        /*0a28*/ 	.short	0x010a
        /*0a2a*/ 	.byte	0xff
	.zero		1


	//   ....[147]....
        /*0a2c*/ 	.word	0x000055e0
        /*0a30*/ 	.word	0x00000000
        /*0a34*/ 	.word	0x00000000
        /*0a38*/ 	.short	0x010a
        /*0a3a*/ 	.byte	0xff
	.zero		1


	//   ....[148]....
        /*0a3c*/ 	.word	0x00005650
        /*0a40*/ 	.word	0x000000ff
        /*0a44*/ 	.word	0x00000000
        /*0a48*/ 	.short	0x0101
        /*0a4a*/ 	.byte	0x04
	.zero		1


	//   ....[149]....
        /*0a4c*/ 	.word	0x00005690
        /*0a50*/ 	.word	0x000000ff
        /*0a54*/ 	.word	0x000002a0
        /*0a58*/ 	.short	0x010a
        /*0a5a*/ 	.byte	0x11
	.zero		1


	//   ....[150]....
        /*0a5c*/ 	.word	0x000056f0
        /*0a60*/ 	.word	0x000000ff
        /*0a64*/ 	.word	0x00000000
        /*0a68*/ 	.short	0x0101
        /*0a6a*/ 	.byte	0x04
	.zero		1


	//   ....[151]....
        /*0a6c*/ 	.word	0x00005bd0
        /*0a70*/ 	.word	0x000000ff
        /*0a74*/ 	.word	0x00000270
        /*0a78*/ 	.short	0x010a
        /*0a7a*/ 	.byte	0x1f
	.zero		1


	//   ....[152]....
        /*0a7c*/ 	.word	0x00005c70
        /*0a80*/ 	.word	0x000000ff
        /*0a84*/ 	.word	0x00000000
        /*0a88*/ 	.short	0x0101
        /*0a8a*/ 	.byte	0x2d
	.zero		1


	//   ....[153]....
        /*0a8c*/ 	.word	0x000061b0
        /*0a90*/ 	.word	0x000000ff
        /*0a94*/ 	.word	0x00000268
        /*0a98*/ 	.short	0x010a
        /*0a9a*/ 	.byte	0x1f
	.zero		1


	//   ....[154]....
        /*0a9c*/ 	.word	0x000063a0
        /*0aa0*/ 	.word	0x000000ff
        /*0aa4*/ 	.word	0x00000248
        /*0aa8*/ 	.short	0x010a
        /*0aaa*/ 	.byte	0x07
	.zero		1


	//   ....[155]....
        /*0aac*/ 	.word	0x000066c0
        /*0ab0*/ 	.word	0x000000ff
        /*0ab4*/ 	.word	0x00000230
        /*0ab8*/ 	.short	0x010b
        /*0aba*/ 	.byte	0x07
	.zero		1


	//   ....[156]....
        /*0abc*/ 	.word	0x000066f0
        /*0ac0*/ 	.word	0x000000ff
        /*0ac4*/ 	.word	0x00000000
        /*0ac8*/ 	.short	0x0101
        /*0aca*/ 	.byte	0x04
	.zero		1


	//   ....[157]....
        /*0acc*/ 	.word	0x00006700
        /*0ad0*/ 	.word	0x000000ff
        /*0ad4*/ 	.word	0x00000248
        /*0ad8*/ 	.short	0x010a
        /*0ada*/ 	.byte	0x05
	.zero		1


	//   ....[158]....
        /*0adc*/ 	.word	0x000069b0
        /*0ae0*/ 	.word	0x000000ff
        /*0ae4*/ 	.word	0x00000230
        /*0ae8*/ 	.short	0x010b
        /*0aea*/ 	.byte	0x05
	.zero		1


	//   ....[159]....
        /*0aec*/ 	.word	0x000069c0
        /*0af0*/ 	.word	0x000000ff
        /*0af4*/ 	.word	0x00000000
        /*0af8*/ 	.short	0x0101
        /*0afa*/ 	.byte	0x04
	.zero		1


	//   ....[160]....
        /*0afc*/ 	.word	0x00006a20
        /*0b00*/ 	.word	0x000000ff
        /*0b04*/ 	.word	0x00000000
        /*0b08*/ 	.short	0x010a
        /*0b0a*/ 	.byte	0x04
	.zero		1


	//   ....[161]....
        /*0b0c*/ 	.word	0x00006ab0
        /*0b10*/ 	.word	0x000000ff
        /*0b14*/ 	.word	0x00000000
        /*0b18*/ 	.short	0x010a
        /*0b1a*/ 	.byte	0x05
	.zero		1


	//   ....[162]....
        /*0b1c*/ 	.word	0x00006b50
        /*0b20*/ 	.word	0x00000000
        /*0b24*/ 	.word	0x00000000
        /*0b28*/ 	.short	0x010a
        /*0b2a*/ 	.byte	0xff
	.zero		1


	//   ....[163]....
        /*0b2c*/ 	.word	0x00006eb0
        /*0b30*/ 	.word	0x000000ff
        /*0b34*/ 	.word	0x00000270
        /*0b38*/ 	.short	0x010a
        /*0b3a*/ 	.byte	0x2d
	.zero		1


	//   ....[164]....
        /*0b3c*/ 	.word	0x00006f80
        /*0b40*/ 	.word	0x000000ff
        /*0b44*/ 	.word	0x00000000
        /*0b48*/ 	.short	0x0101
        /*0b4a*/ 	.byte	0x04
	.zero		1


	//   ....[165]....
        /*0b4c*/ 	.word	0x00007bc0
        /*0b50*/ 	.word	0x00000000
        /*0b54*/ 	.word	0x00000230
        /*0b58*/ 	.short	0x010a
        /*0b5a*/ 	.byte	0xff
	.zero		1


	//   ....[166]....
        /*0b5c*/ 	.word	0x00007d10
        /*0b60*/ 	.word	0x0000003b
        /*0b64*/ 	.word	0x00000280
        /*0b68*/ 	.short	0x010a
        /*0b6a*/ 	.byte	0xff
	.zero		1


	//   ....[167]....
        /*0b6c*/ 	.word	0x00007e20
        /*0b70*/ 	.word	0x00000000
        /*0b74*/ 	.word	0x00000230
        /*0b78*/ 	.short	0x010a
        /*0b7a*/ 	.byte	0xff
	.zero		1


	//   ....[168]....
        /*0b7c*/ 	.word	0x00007f30
        /*0b80*/ 	.word	0x0000003b
        /*0b84*/ 	.word	0x00000280
        /*0b88*/ 	.short	0x010a
        /*0b8a*/ 	.byte	0xff
	.zero		1


	//   ....[169]....
        /*0b8c*/ 	.word	0x00008780
        /*0b90*/ 	.word	0x00000000
        /*0b94*/ 	.word	0x00000000
        /*0b98*/ 	.short	0x0101
        /*0b9a*/ 	.byte	0xff
	.zero		1


	//   ....[170]....
        /*0b9c*/ 	.word	0x00008790
        /*0ba0*/ 	.word	0x00000003
        /*0ba4*/ 	.word	0x00000230
        /*0ba8*/ 	.short	0x010a
        /*0baa*/ 	.byte	0xff
	.zero		1


	//   ....[171]....
        /*0bac*/ 	.word	0x00008850
        /*0bb0*/ 	.word	0x00000003
        /*0bb4*/ 	.word	0x00000230
        /*0bb8*/ 	.short	0x010a
        /*0bba*/ 	.byte	0xff
	.zero		1


	//   ....[172]....
        /*0bbc*/ 	.word	0x00008bb0
        /*0bc0*/ 	.word	0x0000003b
        /*0bc4*/ 	.word	0x00000000
        /*0bc8*/ 	.short	0x0101
        /*0bca*/ 	.byte	0xff
	.zero		1


	//   ....[173]....
        /*0bcc*/ 	.word	0x00009190
        /*0bd0*/ 	.word	0x00000000
        /*0bd4*/ 	.word	0x00000000
        /*0bd8*/ 	.short	0x0101
        /*0bda*/ 	.byte	0xff
	.zero		1


	//   ....[174]....
        /*0bdc*/ 	.word	0x00009410
        /*0be0*/ 	.word	0x000000ff
        /*0be4*/ 	.word	0x00000000
        /*0be8*/ 	.short	0x0101
        /*0bea*/ 	.byte	0x04
	.zero		1


	//   ....[175]....
        /*0bec*/ 	.word	0x00009440
        /*0bf0*/ 	.word	0x00000000
        /*0bf4*/ 	.word	0x00000118
        /*0bf8*/ 	.short	0x010a
        /*0bfa*/ 	.byte	0xff
	.zero		1


	//   ....[176]....
        /*0bfc*/ 	.word	0x000094a0
        /*0c00*/ 	.word	0x00000000
        /*0c04*/ 	.word	0x00000118
        /*0c08*/ 	.short	0x010a
        /*0c0a*/ 	.byte	0xff
	.zero		1


	//   ....[177]....
        /*0c0c*/ 	.word	0x00009500
        /*0c10*/ 	.word	0x00000000
        /*0c14*/ 	.word	0x00000270
        /*0c18*/ 	.short	0x010a
        /*0c1a*/ 	.byte	0xff
	.zero		1


	//   ....[178]....
        /*0c1c*/ 	.word	0x00009560
        /*0c20*/ 	.word	0x00000000
        /*0c24*/ 	.word	0x00000000
        /*0c28*/ 	.short	0x010a
        /*0c2a*/ 	.byte	0xff
	.zero		1


	//   ....[179]....
        /*0c2c*/ 	.word	0x000095c0
        /*0c30*/ 	.word	0x00000000
        /*0c34*/ 	.word	0x00000000
        /*0c38*/ 	.short	0x010a
        /*0c3a*/ 	.byte	0xff
	.zero		1


	//   ....[180]....
        /*0c3c*/ 	.word	0x00009620
        /*0c40*/ 	.word	0x00000000
        /*0c44*/ 	.word	0x00000000
        /*0c48*/ 	.short	0x010a
        /*0c4a*/ 	.byte	0xff
	.zero		1


	//   ....[181]....
        /*0c4c*/ 	.word	0x00009680
        /*0c50*/ 	.word	0x00000000
        /*0c54*/ 	.word	0x00000000
        /*0c58*/ 	.short	0x010a
        /*0c5a*/ 	.byte	0xff
	.zero		1


	//   ....[182]....
        /*0c5c*/ 	.word	0x000096e0
        /*0c60*/ 	.word	0x00000000
        /*0c64*/ 	.word	0x00000000
        /*0c68*/ 	.short	0x010a
        /*0c6a*/ 	.byte	0xff
	.zero		1


	//   ....[183]....
        /*0c6c*/ 	.word	0x00009740
        /*0c70*/ 	.word	0x00000000
        /*0c74*/ 	.word	0x00000000
        /*0c78*/ 	.short	0x010a
        /*0c7a*/ 	.byte	0xff
	.zero		1


	//   ....[184]....
        /*0c7c*/ 	.word	0x000097a0
        /*0c80*/ 	.word	0x00000000
        /*0c84*/ 	.word	0x00000000
        /*0c88*/ 	.short	0x010a
        /*0c8a*/ 	.byte	0xff
	.zero		1


	//   ....[185]....
        /*0c8c*/ 	.word	0x00009800
        /*0c90*/ 	.word	0x00000000
        /*0c94*/ 	.word	0x00000000
        /*0c98*/ 	.short	0x010a
        /*0c9a*/ 	.byte	0xff
	.zero		1


	//   ....[186]....
        /*0c9c*/ 	.word	0x00009860
        /*0ca0*/ 	.word	0x00000000
        /*0ca4*/ 	.word	0x00000000
        /*0ca8*/ 	.short	0x010a
        /*0caa*/ 	.byte	0xff
	.zero		1


	//   ....[187]....
        /*0cac*/ 	.word	0x000098c0
        /*0cb0*/ 	.word	0x00000000
        /*0cb4*/ 	.word	0x00000000
        /*0cb8*/ 	.short	0x010a
        /*0cba*/ 	.byte	0xff
	.zero		1


	//   ....[188]....
        /*0cbc*/ 	.word	0x00009920
        /*0cc0*/ 	.word	0x00000000
        /*0cc4*/ 	.word	0x00000000
        /*0cc8*/ 	.short	0x010a
        /*0cca*/ 	.byte	0xff
	.zero		1


	//   ....[189]....
        /*0ccc*/ 	.word	0x00009980
        /*0cd0*/ 	.word	0x00000000
        /*0cd4*/ 	.word	0x00000000
        /*0cd8*/ 	.short	0x010a
        /*0cda*/ 	.byte	0xff
	.zero		1


	//   ....[190]....
        /*0cdc*/ 	.word	0x000099e0
        /*0ce0*/ 	.word	0x00000000
        /*0ce4*/ 	.word	0x00000000
        /*0ce8*/ 	.short	0x010a
        /*0cea*/ 	.byte	0xff
	.zero		1


	//   ....[191]....
        /*0cec*/ 	.word	0x00009a40
        /*0cf0*/ 	.word	0x00000000
        /*0cf4*/ 	.word	0x00000000
        /*0cf8*/ 	.short	0x010a
        /*0cfa*/ 	.byte	0xff
	.zero		1


	//   ....[192]....
        /*0cfc*/ 	.word	0x00009aa0
        /*0d00*/ 	.word	0x00000000
        /*0d04*/ 	.word	0x00000000
        /*0d08*/ 	.short	0x010a
        /*0d0a*/ 	.byte	0xff
	.zero		1


	//   ....[193]....
        /*0d0c*/ 	.word	0x00009b00
        /*0d10*/ 	.word	0x00000000
        /*0d14*/ 	.word	0x00000000
        /*0d18*/ 	.short	0x010a
        /*0d1a*/ 	.byte	0xff
	.zero		1


	//   ....[194]....
        /*0d1c*/ 	.word	0x00009b60
        /*0d20*/ 	.word	0x00000000
        /*0d24*/ 	.word	0x00000000
        /*0d28*/ 	.short	0x010a
        /*0d2a*/ 	.byte	0xff
	.zero		1


	//   ....[195]....
        /*0d2c*/ 	.word	0x00009bc0
        /*0d30*/ 	.word	0x00000000
        /*0d34*/ 	.word	0x00000000
        /*0d38*/ 	.short	0x010a
        /*0d3a*/ 	.byte	0xff
	.zero		1


	//   ....[196]....
        /*0d3c*/ 	.word	0x00009c20
        /*0d40*/ 	.word	0x00000000
        /*0d44*/ 	.word	0x00000000
        /*0d48*/ 	.short	0x010a
        /*0d4a*/ 	.byte	0xff
	.zero		1


	//   ....[197]....
        /*0d4c*/ 	.word	0x00009c80
        /*0d50*/ 	.word	0x00000000
        /*0d54*/ 	.word	0x00000000
        /*0d58*/ 	.short	0x010a
        /*0d5a*/ 	.byte	0xff
	.zero		1


	//   ....[198]....
        /*0d5c*/ 	.word	0x00009ce0
        /*0d60*/ 	.word	0x00000000
        /*0d64*/ 	.word	0x00000000
        /*0d68*/ 	.short	0x010a
        /*0d6a*/ 	.byte	0xff
	.zero		1


	//   ....[199]....
        /*0d6c*/ 	.word	0x00009d40
        /*0d70*/ 	.word	0x00000000
        /*0d74*/ 	.word	0x00000000
        /*0d78*/ 	.short	0x010a
        /*0d7a*/ 	.byte	0xff
	.zero		1


	//   ....[200]....
        /*0d7c*/ 	.word	0x00009da0
        /*0d80*/ 	.word	0x00000000
        /*0d84*/ 	.word	0x00000000
        /*0d88*/ 	.short	0x010a
        /*0d8a*/ 	.byte	0xff
	.zero		1


	//   ....[201]....
        /*0d8c*/ 	.word	0x00009e00
        /*0d90*/ 	.word	0x00000000
        /*0d94*/ 	.word	0x00000000
        /*0d98*/ 	.short	0x010a
        /*0d9a*/ 	.byte	0xff
	.zero		1


	//   ....[202]....
        /*0d9c*/ 	.word	0x00009e60
        /*0da0*/ 	.word	0x00000000
        /*0da4*/ 	.word	0x00000000
        /*0da8*/ 	.short	0x010a
        /*0daa*/ 	.byte	0xff
	.zero		1


	//   ....[203]....
        /*0dac*/ 	.word	0x00009ec0
        /*0db0*/ 	.word	0x00000000
        /*0db4*/ 	.word	0x00000000
        /*0db8*/ 	.short	0x010a
        /*0dba*/ 	.byte	0xff
	.zero		1


	//   ....[204]....
        /*0dbc*/ 	.word	0x00009f20
        /*0dc0*/ 	.word	0x00000000
        /*0dc4*/ 	.word	0x00000000
        /*0dc8*/ 	.short	0x010a
        /*0dca*/ 	.byte	0xff
	.zero		1


	//   ....[205]....
        /*0dcc*/ 	.word	0x00009f80
        /*0dd0*/ 	.word	0x00000000
        /*0dd4*/ 	.word	0x00000000
        /*0dd8*/ 	.short	0x010a
        /*0dda*/ 	.byte	0xff
	.zero		1


	//   ....[206]....
        /*0ddc*/ 	.word	0x00009fe0
        /*0de0*/ 	.word	0x00000000
        /*0de4*/ 	.word	0x00000000
        /*0de8*/ 	.short	0x010a
        /*0dea*/ 	.byte	0xff
	.zero		1


	//   ....[207]....
        /*0dec*/ 	.word	0x0000a040
        /*0df0*/ 	.word	0x00000000
        /*0df4*/ 	.word	0x00000000
        /*0df8*/ 	.short	0x010a
        /*0dfa*/ 	.byte	0xff
	.zero		1


	//   ....[208]....
        /*0dfc*/ 	.word	0x0000a0a0
        /*0e00*/ 	.word	0x00000000
        /*0e04*/ 	.word	0x00000000
        /*0e08*/ 	.short	0x010a
        /*0e0a*/ 	.byte	0xff
	.zero		1


	//   ....[209]....
        /*0e0c*/ 	.word	0x0000a100
        /*0e10*/ 	.word	0x00000000
        /*0e14*/ 	.word	0x00000000
        /*0e18*/ 	.short	0x010a
        /*0e1a*/ 	.byte	0xff
	.zero		1


	//   ....[210]....
        /*0e1c*/ 	.word	0x0000a160
        /*0e20*/ 	.word	0x00000000
        /*0e24*/ 	.word	0x00000000
        /*0e28*/ 	.short	0x010a
        /*0e2a*/ 	.byte	0xff
	.zero		1


	//   ....[211]....
        /*0e2c*/ 	.word	0x0000a1c0
        /*0e30*/ 	.word	0x00000000
        /*0e34*/ 	.word	0x00000000
        /*0e38*/ 	.short	0x010a
        /*0e3a*/ 	.byte	0xff
	.zero		1


	//   ....[212]....
        /*0e3c*/ 	.word	0x0000a220
        /*0e40*/ 	.word	0x00000004
        /*0e44*/ 	.word	0x00000278
        /*0e48*/ 	.short	0x010a
        /*0e4a*/ 	.byte	0xff
	.zero		1


	//   ....[213]....
        /*0e4c*/ 	.word	0x0000a280
        /*0e50*/ 	.word	0x00000004
        /*0e54*/ 	.word	0x00000270
        /*0e58*/ 	.short	0x010a
        /*0e5a*/ 	.byte	0xff
	.zero		1


	//   ....[214]....
        /*0e5c*/ 	.word	0x0000a2e0
        /*0e60*/ 	.word	0x00000005
        /*0e64*/ 	.word	0x00000008
        /*0e68*/ 	.short	0x010a
        /*0e6a*/ 	.byte	0xff
	.zero		1


	//   ....[215]....
        /*0e6c*/ 	.word	0x0000a3c0
        /*0e70*/ 	.word	0x00000003
        /*0e74*/ 	.word	0x00000008
        /*0e78*/ 	.short	0x010a
        /*0e7a*/ 	.byte	0xff
	.zero		1


	//   ....[216]....
        /*0e7c*/ 	.word	0x0000a420
        /*0e80*/ 	.word	0x00000004
        /*0e84*/ 	.word	0x00000270
        /*0e88*/ 	.short	0x010a
        /*0e8a*/ 	.byte	0xff
	.zero		1


	//   ....[217]....
        /*0e8c*/ 	.word	0x0000a480
        /*0e90*/ 	.word	0x00000004
        /*0e94*/ 	.word	0x00000290
        /*0e98*/ 	.short	0x010a
        /*0e9a*/ 	.byte	0xff
	.zero		1


	//   ....[218]....
        /*0e9c*/ 	.word	0x0000a4e0
        /*0ea0*/ 	.word	0x00000004
        /*0ea4*/ 	.word	0x00000000
        /*0ea8*/ 	.short	0x010a
        /*0eaa*/ 	.byte	0xff
	.zero		1


	//   ....[219]....
        /*0eac*/ 	.word	0x0000a540
        /*0eb0*/ 	.word	0x00000000
        /*0eb4*/ 	.word	0x00000000
        /*0eb8*/ 	.short	0x010a
        /*0eba*/ 	.byte	0xff
	.zero		1


	//   ....[220]....
        /*0ebc*/ 	.word	0x0000a5a0
        /*0ec0*/ 	.word	0x00000000
        /*0ec4*/ 	.word	0x000002a0
        /*0ec8*/ 	.short	0x010a
        /*0eca*/ 	.byte	0xff
	.zero		1


	//   ....[221]....
        /*0ecc*/ 	.word	0x0000a600
        /*0ed0*/ 	.word	0x00000000
        /*0ed4*/ 	.word	0x00000270
        /*0ed8*/ 	.short	0x010a
        /*0eda*/ 	.byte	0xff
	.zero		1


	//   ....[222]....
        /*0edc*/ 	.word	0x0000a660
        /*0ee0*/ 	.word	0x00000000
        /*0ee4*/ 	.word	0x00000268
        /*0ee8*/ 	.short	0x010a
        /*0eea*/ 	.byte	0xff
	.zero		1


	//   ....[223]....
        /*0eec*/ 	.word	0x0000a6c0
        /*0ef0*/ 	.word	0x00000000
        /*0ef4*/ 	.word	0x00000248
        /*0ef8*/ 	.short	0x010a
        /*0efa*/ 	.byte	0xff
	.zero		1


	//   ....[224]....
        /*0efc*/ 	.word	0x0000a720
        /*0f00*/ 	.word	0x00000000
        /*0f04*/ 	.word	0x00000248
        /*0f08*/ 	.short	0x010a
        /*0f0a*/ 	.byte	0xff
	.zero		1


	//   ....[225]....
        /*0f0c*/ 	.word	0x0000a780
        /*0f10*/ 	.word	0x00000000
        /*0f14*/ 	.word	0x00000000
        /*0f18*/ 	.short	0x010a
        /*0f1a*/ 	.byte	0xff
	.zero		1


	//   ....[226]....
        /*0f1c*/ 	.word	0x0000a7e0
        /*0f20*/ 	.word	0x00000000
        /*0f24*/ 	.word	0x00000000
        /*0f28*/ 	.short	0x010a
        /*0f2a*/ 	.byte	0xff
	.zero		1


	//   ....[227]....
        /*0f2c*/ 	.word	0x0000a840
        /*0f30*/ 	.word	0x00000000
        /*0f34*/ 	.word	0x00000270
        /*0f38*/ 	.short	0x010a
        /*0f3a*/ 	.byte	0xff
	.zero		1


	//   ....[228]....
        /*0f3c*/ 	.word	0x0000a890
        /*0f40*/ 	.word	0x00000000
        /*0f44*/ 	.word	0x00000230
        /*0f48*/ 	.short	0x010a
        /*0f4a*/ 	.byte	0xff
	.zero		1


	//   ....[229]....
        /*0f4c*/ 	.word	0x0000a8e0
        /*0f50*/ 	.word	0x0000003b
        /*0f54*/ 	.word	0x00000280
        /*0f58*/ 	.short	0x010a
        /*0f5a*/ 	.byte	0xff
	.zero		1


	//   ....[230]....
        /*0f5c*/ 	.word	0x0000a930
        /*0f60*/ 	.word	0x00000003
        /*0f64*/ 	.word	0x00000230
        /*0f68*/ 	.short	0x010a
        /*0f6a*/ 	.byte	0xff
	.zero		1


	//----- nvinfo : EIATTR_NUM_MBARRIERS
	.align		4
.L_47:
        /*0f6c*/ 	.byte	0x03, 0x38
        /*0f6e*/ 	.short	0x0055


	//----- nvinfo : EIATTR_EXIT_INSTR_OFFSETS
	.align		4
        /*0f70*/ 	.byte	0x04, 0x1c
        /*0f72*/ 	.short	(.L_49 - .L_48)


	//   ....[0]....
.L_48:
        /*0f74*/ 	.word	0x00004470


	//   ....[1]....
        /*0f78*/ 	.word	0x00004720


	//   ....[2]....
        /*0f7c*/ 	.word	0x00004780


	//   ....[3]....
        /*0f80*/ 	.word	0x00005920


	//   ....[4]....
        /*0f84*/ 	.word	0x00006b80


	//   ....[5]....
        /*0f88*/ 	.word	0x00006bc0


	//   ....[6]....
        /*0f8c*/ 	.word	0x000092f0


	//   ....[7]....
        /*0f90*/ 	.word	0x00009370


	//   ....[8]....
        /*0f94*/ 	.word	0x000093a0


	//   ....[9]....
        /*0f98*/ 	.word	0x00009420


	//----- nvinfo : EIATTR_MAX_THREADS
	.align		4
.L_49:
        /*0f9c*/ 	.byte	0x04, 0x05
        /*0f9e*/ 	.short	(.L_51 - .L_50)
.L_50:
        /*0fa0*/ 	.word	0x00000100
        /*0fa4*/ 	.word	0x00000001
        /*0fa8*/ 	.word	0x00000001


	//----- nvinfo : EIATTR_CRS_STACK_SIZE
	.align		4
.L_51:
        /*0fac*/ 	.byte	0x04, 0x1e
        /*0fae*/ 	.short	(.L_53 - .L_52)
.L_52:
        /*0fb0*/ 	.word	0x00000000


	//----- nvinfo : EIATTR_CBANK_PARAM_SIZE
	.align		4
.L_53:
        /*0fb4*/ 	.byte	0x03, 0x19
        /*0fb6*/ 	.short	0x0800


	//----- nvinfo : EIATTR_PARAM_CBANK
	.align		4
        /*0fb8*/ 	.byte	0x04, 0x0a
        /*0fba*/ 	.short	(.L_55 - .L_54)
	.align		4
.L_54:
        /*0fbc*/ 	.word	index@(.nv.constant0._ZN7cutlass13device_kernelINS_4conv6kernel13ConvUniversalINS1_16ConvProblemShapeILNS1_8OperatorE1ELi2EEENS1_10collective14CollectiveConvINS1_47MainloopSm100TmaUmmaWarpSpecializedImplicitGemmILS5_1ELi35ELi2ELi1ELi2EN4cute5tupleIJNSA_1CILi2EEENSC_ILi1EEESE_EEEEENSB_IJNSC_ILi128EEENSC_ILi64EEENSB_IJNSC_ILi32EEEEEEEEENS_10bfloat16_tESM_NSA_8TiledMMAINSA_8MMA_AtomIJNSA_26SM100_MMA_F16BF16_2x1SM_SSISM_SM_fLi128ELi64ELNSA_4UMMA5MajorE0ELSR_1ELNSQ_7ScaleInE0ELSS_0EEEEEENSA_6LayoutINSB_IJSE_SE_SE_EEENSB_IJNSC_ILi0EEESX_SX_EEEEENSB_IJNSA_10UnderscoreES10_S10_EEEEENS7_6detail27Sm100ImplicitGemmTileTraitsINSA_25SM100_TMA_2SM_LOAD_IM2COLENSA_14ComposedLayoutINSA_7SwizzleILi2ELi4ELi3EEENSA_18smem_ptr_flag_bitsILi16EEENSV_INSB_IJNSC_ILi8EEESJ_EEENSB_IJSJ_SE_EEEEEEEvEENS14_INSA_18SM100_TMA_2SM_LOADENS16_IS18_S1A_NSV_INSB_IJSJ_S1B_EEENSB_IJSE_SJ_EEEEEEEvEEEENS_8epilogue10collective18CollectiveEpilogueINS1O_23Sm100TmaWarpSpecializedILi3ELi2ELi16ELb1ELb0EEEJNSB_IJSI_SI_SK_EEENSB_IJNSV_ISI_SE_EENSV_INSB_IJNSC_ILi16EEESD_EEES1J_EEEEESM_NSB_IJNSB_IJlllEEESE_SX_EEESM_S20_NS1O_6fusion15FusionCallbacksIS1S_NS21_17LinearCombinationISM_fSM_fLNS_15FloatRoundStyleE2EEES1T_S1Y_JEEENSA_5SM1004TMEM4LOAD26SM100_TMEM_LOAD_32dp32b16xENSA_20SM90_TMA_LOAD_IM2COLENS16_INS17_ILi1ELi4ELi3EEES1A_NSV_INSB_IJS1B_S1V_EEENSB_IJS1V_SE_EEEEEEENSA_39AutoVectorizingCopyWithAssumedAlignmentILi128EEENSA_21SM90_TMA_STORE_IM2COLES2G_S2I_S2I_EEEvvEEEEvNT_6ParamsE)
        /*0fc0*/ 	.short	0x0380
        /*0fc2*/ 	.short	0x0800


	//----- nvinfo : EIATTR_SW_WAR
	.align		4
.L_55:
        /*0fc4*/ 	.byte	0x04, 0x36
        /*0fc6*/ 	.short	(.L_57 - .L_56)
.L_56:
        /*0fc8*/ 	.word	0x00000008
.L_57:


//--------------------- .nv.callgraph             --------------------------
	.section	.nv.callgraph,"",@"SHT_CUDA_CALLGRAPH"
	.align	4
	.sectionentsize	8
	.align		4
        /*0000*/ 	.word	0x00000000
	.align		4
        /*0004*/ 	.word	0xffffffff
	.align		4
        /*0008*/ 	.word	index@(_ZN7cutlass13device_kernelINS_4conv6kernel13ConvUniversalINS1_16ConvProblemShapeILNS1_8OperatorE1ELi2EEENS1_10collective14CollectiveConvINS1_47MainloopSm100TmaUmmaWarpSpecializedImplicitGemmILS5_1ELi35ELi2ELi1ELi2EN4cute5tupleIJNSA_1CILi2EEENSC_ILi1EEESE_EEEEENSB_IJNSC_ILi128EEENSC_ILi64EEENSB_IJNSC_ILi32EEEEEEEEENS_10bfloat16_tESM_NSA_8TiledMMAINSA_8MMA_AtomIJNSA_26SM100_MMA_F16BF16_2x1SM_SSISM_SM_fLi128ELi64ELNSA_4UMMA5MajorE0ELSR_1ELNSQ_7ScaleInE0ELSS_0EEEEEENSA_6LayoutINSB_IJSE_SE_SE_EEENSB_IJNSC_ILi0EEESX_SX_EEEEENSB_IJNSA_10UnderscoreES10_S10_EEEEENS7_6detail27Sm100ImplicitGemmTileTraitsINSA_25SM100_TMA_2SM_LOAD_IM2COLENSA_14ComposedLayoutINSA_7SwizzleILi2ELi4ELi3EEENSA_18smem_ptr_flag_bitsILi16EEENSV_INSB_IJNSC_ILi8EEESJ_EEENSB_IJSJ_SE_EEEEEEEvEENS14_INSA_18SM100_TMA_2SM_LOADENS16_IS18_S1A_NSV_INSB_IJSJ_S1B_EEENSB_IJSE_SJ_EEEEEEEvEEEENS_8epilogue10collective18CollectiveEpilogueINS1O_23Sm100TmaWarpSpecializedILi3ELi2ELi16ELb1ELb0EEEJNSB_IJSI_SI_SK_EEENSB_IJNSV_ISI_SE_EENSV_INSB_IJNSC_ILi16EEESD_EEES1J_EEEEESM_NSB_IJNSB_IJlllEEESE_SX_EEESM_S20_NS1O_6fusion15FusionCallbacksIS1S_NS21_17LinearCombinationISM_fSM_fLNS_15FloatRoundStyleE2EEES1T_S1Y_JEEENSA_5SM1004TMEM4LOAD26SM100_TMEM_LOAD_32dp32b16xENSA_20SM90_TMA_LOAD_IM2COLENS16_INS17_ILi1ELi4ELi3EEES1A_NSV_INSB_IJS1B_S1V_EEENSB_IJS1V_SE_EEEEEEENSA_39AutoVectorizingCopyWithAssumedAlignmentILi128EEENSA_21SM90_TMA_STORE_IM2COLES2G_S2I_S2I_EEEvvEEEEvNT_6ParamsE)
	.align		4
        /*000c*/ 	.word	index@(__assertfail)
	.align		4
        /*0010*/ 	.word	0x00000000
	.align		4
        /*0014*/ 	.word	0xfffffffe
	.align		4
        /*0018*/ 	.word	0x00000000
	.align		4
        /*001c*/ 	.word	0xfffffffd
	.align		4
        /*0020*/ 	.word	0x00000000
	.align		4
        /*0024*/ 	.word	0xfffffffc


//--------------------- .nv.constant4             --------------------------
	.section	.nv.constant4,"a",@progbits
	.align	8
	.align		8
.nv.constant4:
        /*0000*/ 	.dword	__assertfail
	.align		8
        /*0008*/ 	.dword	__unnamed_1
	.align		8
        /*0010*/ 	.dword	__unnamed_2
	.align		8
        /*0018*/ 	.dword	_ZN39_INTERNAL_5d3cf422_4_k_cu_191987f4_29524cuda3std3__45__cpo5beginE
	.align		8
        /*0020*/ 	.dword	_ZN39_INTERNAL_5d3cf422_4_k_cu_191987f4_29524cuda3std3__45__cpo3endE
	.align		8
        /*0028*/ 	.dword	_ZN39_INTERNAL_5d3cf422_4_k_cu_191987f4_29524cuda3std3__45__cpo6cbeginE
	.align		8
        /*0030*/ 	.dword	_ZN39_INTERNAL_5d3cf422_4_k_cu_191987f4_29524cuda3std3__45__cpo4cendE
	.align		8
        /*0038*/ 	.dword	_ZN39_INTERNAL_5d3cf422_4_k_cu_191987f4_29524cuda3std3__441_GLOBAL__N__5d3cf422_4_k_cu_191987f4_29526ignoreE
	.align		8
        /*0040*/ 	.dword	_ZN39_INTERNAL_5d3cf422_4_k_cu_191987f4_29524cuda3std3__419piecewise_constructE
	.align		8
        /*0048*/ 	.dword	_ZN39_INTERNAL_5d3cf422_4_k_cu_191987f4_29524cuda3std3__48in_placeE
	.align		8
        /*0050*/ 	.dword	_ZN39_INTERNAL_5d3cf422_4_k_cu_191987f4_29524cuda3std6ranges3__45__cpo4swapE
	.align		8
        /*0058*/ 	.dword	_ZN39_INTERNAL_5d3cf422_4_k_cu_191987f4_29524cuda3std6ranges3__45__cpo9iter_moveE
	.align		8
        /*0060*/ 	.dword	_ZN39_INTERNAL_5d3cf422_4_k_cu_191987f4_29524cute7productE
	.align		8
        /*0068*/ 	.dword	_ZN39_INTERNAL_5d3cf422_4_k_cu_191987f4_29524cute1_E
	.align		8
        /*0070*/ 	.dword	$str$27
	.align		8
        /*0078*/ 	.dword	$str$28
	.align		8
        /*0080*/ 	.dword	$str$29
	.align		8
        /*0088*/ 	.dword	$str$30


//--------------------- .text._ZN7cutlass13device_kernelINS_4conv6kernel13ConvUniversalINS1_16ConvProblemShapeILNS1_8OperatorE1ELi2EEENS1_10collective14CollectiveConvINS1_47MainloopSm100TmaUmmaWarpSpecializedImplicitGemmILS5_1ELi35ELi2ELi1ELi2EN4cute5tupleIJNSA_1CILi2EEENSC_ILi1EEESE_EEEEENSB_IJNSC_ILi128EEENSC_ILi64EEENSB_IJNSC_ILi32EEEEEEEEENS_10bfloat16_tESM_NSA_8TiledMMAINSA_8MMA_AtomIJNSA_26SM100_MMA_F16BF16_2x1SM_SSISM_SM_fLi128ELi64ELNSA_4UMMA5MajorE0ELSR_1ELNSQ_7ScaleInE0ELSS_0EEEEEENSA_6LayoutINSB_IJSE_SE_SE_EEENSB_IJNSC_ILi0EEESX_SX_EEEEENSB_IJNSA_10UnderscoreES10_S10_EEEEENS7_6detail27Sm100ImplicitGemmTileTraitsINSA_25SM100_TMA_2SM_LOAD_IM2COLENSA_14ComposedLayoutINSA_7SwizzleILi2ELi4ELi3EEENSA_18smem_ptr_flag_bitsILi16EEENSV_INSB_IJNSC_ILi8EEESJ_EEENSB_IJSJ_SE_EEEEEEEvEENS14_INSA_18SM100_TMA_2SM_LOADENS16_IS18_S1A_NSV_INSB_IJSJ_S1B_EEENSB_IJSE_SJ_EEEEEEEvEEEENS_8epilogue10collective18CollectiveEpilogueINS1O_23Sm100TmaWarpSpecializedILi3ELi2ELi16ELb1ELb0EEEJNSB_IJSI_SI_SK_EEENSB_IJNSV_ISI_SE_EENSV_INSB_IJNSC_ILi16EEESD_EEES1J_EEEEESM_NSB_IJNSB_IJlllEEESE_SX_EEESM_S20_NS1O_6fusion15FusionCallbacksIS1S_NS21_17LinearCombinationISM_fSM_fLNS_15FloatRoundStyleE2EEES1T_S1Y_JEEENSA_5SM1004TMEM4LOAD26SM100_TMEM_LOAD_32dp32b16xENSA_20SM90_TMA_LOAD_IM2COLENS16_INS17_ILi1ELi4ELi3EEES1A_NSV_INSB_IJS1B_S1V_EEENSB_IJS1V_SE_EEEEEEENSA_39AutoVectorizingCopyWithAssumedAlignmentILi128EEENSA_21SM90_TMA_STORE_IM2COLES2G_S2I_S2I_EEEvvEEEEvNT_6ParamsE --------------------------
	.section	.text._ZN7cutlass13device_kernelINS_4conv6kernel13ConvUniversalINS1_16ConvProblemShapeILNS1_8OperatorE1ELi2EEENS1_10collective14CollectiveConvINS1_47MainloopSm100TmaUmmaWarpSpecializedImplicitGemmILS5_1ELi35ELi2ELi1ELi2EN4cute5tupleIJNSA_1CILi2EEENSC_ILi1EEESE_EEEEENSB_IJNSC_ILi128EEENSC_ILi64EEENSB_IJNSC_ILi32EEEEEEEEENS_10bfloat16_tESM_NSA_8TiledMMAINSA_8MMA_AtomIJNSA_26SM100_MMA_F16BF16_2x1SM_SSISM_SM_fLi128ELi64ELNSA_4UMMA5MajorE0ELSR_1ELNSQ_7ScaleInE0ELSS_0EEEEEENSA_6LayoutINSB_IJSE_SE_SE_EEENSB_IJNSC_ILi0EEESX_SX_EEEEENSB_IJNSA_10UnderscoreES10_S10_EEEEENS7_6detail27Sm100ImplicitGemmTileTraitsINSA_25SM100_TMA_2SM_LOAD_IM2COLENSA_14ComposedLayoutINSA_7SwizzleILi2ELi4ELi3EEENSA_18smem_ptr_flag_bitsILi16EEENSV_INSB_IJNSC_ILi8EEESJ_EEENSB_IJSJ_SE_EEEEEEEvEENS14_INSA_18SM100_TMA_2SM_LOADENS16_IS18_S1A_NSV_INSB_IJSJ_S1B_EEENSB_IJSE_SJ_EEEEEEEvEEEENS_8epilogue10collective18CollectiveEpilogueINS1O_23Sm100TmaWarpSpecializedILi3ELi2ELi16ELb1ELb0EEEJNSB_IJSI_SI_SK_EEENSB_IJNSV_ISI_SE_EENSV_INSB_IJNSC_ILi16EEESD_EEES1J_EEEEESM_NSB_IJNSB_IJlllEEESE_SX_EEESM_S20_NS1O_6fusion15FusionCallbacksIS1S_NS21_17LinearCombinationISM_fSM_fLNS_15FloatRoundStyleE2EEES1T_S1Y_JEEENSA_5SM1004TMEM4LOAD26SM100_TMEM_LOAD_32dp32b16xENSA_20SM90_TMA_LOAD_IM2COLENS16_INS17_ILi1ELi4ELi3EEES1A_NSV_INSB_IJS1B_S1V_EEENSB_IJS1V_SE_EEEEEEENSA_39AutoVectorizingCopyWithAssumedAlignmentILi128EEENSA_21SM90_TMA_STORE_IM2COLES2G_S2I_S2I_EEEvvEEEEvNT_6ParamsE,"ax",@progbits
	.align	128
.text._ZN7cutlass13device_kernelINS_4conv6kernel13ConvUniversalINS1_16ConvProblemShapeILNS1_8OperatorE1ELi2EEENS1_10collective14CollectiveConvINS1_47MainloopSm100TmaUmmaWarpSpecializedImplicitGemmILS5_1ELi35ELi2ELi1ELi2EN4cute5tupleIJNSA_1CILi2EEENSC_ILi1EEESE_EEEEENSB_IJNSC_ILi128EEENSC_ILi64EEENSB_IJNSC_ILi32EEEEEEEEENS_10bfloat16_tESM_NSA_8TiledMMAINSA_8MMA_AtomIJNSA_26SM100_MMA_F16BF16_2x1SM_SSISM_SM_fLi128ELi64ELNSA_4UMMA5MajorE0ELSR_1ELNSQ_7ScaleInE0ELSS_0EEEEEENSA_6LayoutINSB_IJSE_SE_SE_EEENSB_IJNSC_ILi0EEESX_SX_EEEEENSB_IJNSA_10UnderscoreES10_S10_EEEEENS7_6detail27Sm100ImplicitGemmTileTraitsINSA_25SM100_TMA_2SM_LOAD_IM2COLENSA_14ComposedLayoutINSA_7SwizzleILi2ELi4ELi3EEENSA_18smem_ptr_flag_bitsILi16EEENSV_INSB_IJNSC_ILi8EEESJ_EEENSB_IJSJ_SE_EEEEEEEvEENS14_INSA_18SM100_TMA_2SM_LOADENS16_IS18_S1A_NSV_INSB_IJSJ_S1B_EEENSB_IJSE_SJ_EEEEEEEvEEEENS_8epilogue10collective18CollectiveEpilogueINS1O_23Sm100TmaWarpSpecializedILi3ELi2ELi16ELb1ELb0EEEJNSB_IJSI_SI_SK_EEENSB_IJNSV_ISI_SE_EENSV_INSB_IJNSC_ILi16EEESD_EEES1J_EEEEESM_NSB_IJNSB_IJlllEEESE_SX_EEESM_S20_NS1O_6fusion15FusionCallbacksIS1S_NS21_17LinearCombinationISM_fSM_fLNS_15FloatRoundStyleE2EEES1T_S1Y_JEEENSA_5SM1004TMEM4LOAD26SM100_TMEM_LOAD_32dp32b16xENSA_20SM90_TMA_LOAD_IM2COLENS16_INS17_ILi1ELi4ELi3EEES1A_NSV_INSB_IJS1B_S1V_EEENSB_IJS1V_SE_EEEEEEENSA_39AutoVectorizingCopyWithAssumedAlignmentILi128EEENSA_21SM90_TMA_STORE_IM2COLES2G_S2I_S2I_EEEvvEEEEvNT_6ParamsE:
        .type           _ZN7cutlass13device_kernelINS_4conv6kernel13ConvUniversalINS1_16ConvProblemShapeILNS1_8OperatorE1ELi2EEENS1_10collective14CollectiveConvINS1_47MainloopSm100TmaUmmaWarpSpecializedImplicitGemmILS5_1ELi35ELi2ELi1ELi2EN4cute5tupleIJNSA_1CILi2EEENSC_ILi1EEESE_EEEEENSB_IJNSC_ILi128EEENSC_ILi64EEENSB_IJNSC_ILi32EEEEEEEEENS_10bfloat16_tESM_NSA_8TiledMMAINSA_8MMA_AtomIJNSA_26SM100_MMA_F16BF16_2x1SM_SSISM_SM_fLi128ELi64ELNSA_4UMMA5MajorE0ELSR_1ELNSQ_7ScaleInE0ELSS_0EEEEEENSA_6LayoutINSB_IJSE_SE_SE_EEENSB_IJNSC_ILi0EEESX_SX_EEEEENSB_IJNSA_10UnderscoreES10_S10_EEEEENS7_6detail27Sm100ImplicitGemmTileTraitsINSA_25SM100_TMA_2SM_LOAD_IM2COLENSA_14ComposedLayoutINSA_7SwizzleILi2ELi4ELi3EEENSA_18smem_ptr_flag_bitsILi16EEENSV_INSB_IJNSC_ILi8EEESJ_EEENSB_IJSJ_SE_EEEEEEEvEENS14_INSA_18SM100_TMA_2SM_LOADENS16_IS18_S1A_NSV_INSB_IJSJ_S1B_EEENSB_IJSE_SJ_EEEEEEEvEEEENS_8epilogue10collective18CollectiveEpilogueINS1O_23Sm100TmaWarpSpecializedILi3ELi2ELi16ELb1ELb0EEEJNSB_IJSI_SI_SK_EEENSB_IJNSV_ISI_SE_EENSV_INSB_IJNSC_ILi16EEESD_EEES1J_EEEEESM_NSB_IJNSB_IJlllEEESE_SX_EEESM_S20_NS1O_6fusion15FusionCallbacksIS1S_NS21_17LinearCombinationISM_fSM_fLNS_15FloatRoundStyleE2EEES1T_S1Y_JEEENSA_5SM1004TMEM4LOAD26SM100_TMEM_LOAD_32dp32b16xENSA_20SM90_TMA_LOAD_IM2COLENS16_INS17_ILi1ELi4ELi3EEES1A_NSV_INSB_IJS1B_S1V_EEENSB_IJS1V_SE_EEEEEEENSA_39AutoVectorizingCopyWithAssumedAlignmentILi128EEENSA_21SM90_TMA_STORE_IM2COLES2G_S2I_S2I_EEEvvEEEEvNT_6ParamsE,@function
        .size           _ZN7cutlass13device_kernelINS_4conv6kernel13ConvUniversalINS1_16ConvProblemShapeILNS1_8OperatorE1ELi2EEENS1_10collective14CollectiveConvINS1_47MainloopSm100TmaUmmaWarpSpecializedImplicitGemmILS5_1ELi35ELi2ELi1ELi2EN4cute5tupleIJNSA_1CILi2EEENSC_ILi1EEESE_EEEEENSB_IJNSC_ILi128EEENSC_ILi64EEENSB_IJNSC_ILi32EEEEEEEEENS_10bfloat16_tESM_NSA_8TiledMMAINSA_8MMA_AtomIJNSA_26SM100_MMA_F16BF16_2x1SM_SSISM_SM_fLi128ELi64ELNSA_4UMMA5MajorE0ELSR_1ELNSQ_7ScaleInE0ELSS_0EEEEEENSA_6LayoutINSB_IJSE_SE_SE_EEENSB_IJNSC_ILi0EEESX_SX_EEEEENSB_IJNSA_10UnderscoreES10_S10_EEEEENS7_6detail27Sm100ImplicitGemmTileTraitsINSA_25SM100_TMA_2SM_LOAD_IM2COLENSA_14ComposedLayoutINSA_7SwizzleILi2ELi4ELi3EEENSA_18smem_ptr_flag_bitsILi16EEENSV_INSB_IJNSC_ILi8EEESJ_EEENSB_IJSJ_SE_EEEEEEEvEENS14_INSA_18SM100_TMA_2SM_LOADENS16_IS18_S1A_NSV_INSB_IJSJ_S1B_EEENSB_IJSE_SJ_EEEEEEEvEEEENS_8epilogue10collective18CollectiveEpilogueINS1O_23Sm100TmaWarpSpecializedILi3ELi2ELi16ELb1ELb0EEEJNSB_IJSI_SI_SK_EEENSB_IJNSV_ISI_SE_EENSV_INSB_IJNSC_ILi16EEESD_EEES1J_EEEEESM_NSB_IJNSB_IJlllEEESE_SX_EEESM_S20_NS1O_6fusion15FusionCallbacksIS1S_NS21_17LinearCombinationISM_fSM_fLNS_15FloatRoundStyleE2EEES1T_S1Y_JEEENSA_5SM1004TMEM4LOAD26SM100_TMEM_LOAD_32dp32b16xENSA_20SM90_TMA_LOAD_IM2COLENS16_INS17_ILi1ELi4ELi3EEES1A_NSV_INSB_IJS1B_S1V_EEENSB_IJS1V_SE_EEEEEEENSA_39AutoVectorizingCopyWithAssumedAlignmentILi128EEENSA_21SM90_TMA_STORE_IM2COLES2G_S2I_S2I_EEEvvEEEEvNT_6ParamsE,(.L_x_259 - _ZN7cutlass13device_kernelINS_4conv6kernel13ConvUniversalINS1_16ConvProblemShapeILNS1_8OperatorE1ELi2EEENS1_10collective14CollectiveConvINS1_47MainloopSm100TmaUmmaWarpSpecializedImplicitGemmILS5_1ELi35ELi2ELi1ELi2EN4cute5tupleIJNSA_1CILi2EEENSC_ILi1EEESE_EEEEENSB_IJNSC_ILi128EEENSC_ILi64EEENSB_IJNSC_ILi32EEEEEEEEENS_10bfloat16_tESM_NSA_8TiledMMAINSA_8MMA_AtomIJNSA_26SM100_MMA_F16BF16_2x1SM_SSISM_SM_fLi128ELi64ELNSA_4UMMA5MajorE0ELSR_1ELNSQ_7ScaleInE0ELSS_0EEEEEENSA_6LayoutINSB_IJSE_SE_SE_EEENSB_IJNSC_ILi0EEESX_SX_EEEEENSB_IJNSA_10UnderscoreES10_S10_EEEEENS7_6detail27Sm100ImplicitGemmTileTraitsINSA_25SM100_TMA_2SM_LOAD_IM2COLENSA_14ComposedLayoutINSA_7SwizzleILi2ELi4ELi3EEENSA_18smem_ptr_flag_bitsILi16EEENSV_INSB_IJNSC_ILi8EEESJ_EEENSB_IJSJ_SE_EEEEEEEvEENS14_INSA_18SM100_TMA_2SM_LOADENS16_IS18_S1A_NSV_INSB_IJSJ_S1B_EEENSB_IJSE_SJ_EEEEEEEvEEEENS_8epilogue10collective18CollectiveEpilogueINS1O_23Sm100TmaWarpSpecializedILi3ELi2ELi16ELb1ELb0EEEJNSB_IJSI_SI_SK_EEENSB_IJNSV_ISI_SE_EENSV_INSB_IJNSC_ILi16EEESD_EEES1J_EEEEESM_NSB_IJNSB_IJlllEEESE_SX_EEESM_S20_NS1O_6fusion15FusionCallbacksIS1S_NS21_17LinearCombinationISM_fSM_fLNS_15FloatRoundStyleE2EEES1T_S1Y_JEEENSA_5SM1004TMEM4LOAD26SM100_TMEM_LOAD_32dp32b16xENSA_20SM90_TMA_LOAD_IM2COLENS16_INS17_ILi1ELi4ELi3EEES1A_NSV_INSB_IJS1B_S1V_EEENSB_IJS1V_SE_EEEEEEENSA_39AutoVectorizingCopyWithAssumedAlignmentILi128EEENSA_21SM90_TMA_STORE_IM2COLES2G_S2I_S2I_EEEvvEEEEvNT_6ParamsE)
        .other          _ZN7cutlass13device_kernelINS_4conv6kernel13ConvUniversalINS1_16ConvProblemShapeILNS1_8OperatorE1ELi2EEENS1_10collective14CollectiveConvINS1_47MainloopSm100TmaUmmaWarpSpecializedImplicitGemmILS5_1ELi35ELi2ELi1ELi2EN4cute5tupleIJNSA_1CILi2EEENSC_ILi1EEESE_EEEEENSB_IJNSC_ILi128EEENSC_ILi64EEENSB_IJNSC_ILi32EEEEEEEEENS_10bfloat16_tESM_NSA_8TiledMMAINSA_8MMA_AtomIJNSA_26SM100_MMA_F16BF16_2x1SM_SSISM_SM_fLi128ELi64ELNSA_4UMMA5MajorE0ELSR_1ELNSQ_7ScaleInE0ELSS_0EEEEEENSA_6LayoutINSB_IJSE_SE_SE_EEENSB_IJNSC_ILi0EEESX_SX_EEEEENSB_IJNSA_10UnderscoreES10_S10_EEEEENS7_6detail27Sm100ImplicitGemmTileTraitsINSA_25SM100_TMA_2SM_LOAD_IM2COLENSA_14ComposedLayoutINSA_7SwizzleILi2ELi4ELi3EEENSA_18smem_ptr_flag_bitsILi16EEENSV_INSB_IJNSC_ILi8EEESJ_EEENSB_IJSJ_SE_EEEEEEEvEENS14_INSA_18SM100_TMA_2SM_LOADENS16_IS18_S1A_NSV_INSB_IJSJ_S1B_EEENSB_IJSE_SJ_EEEEEEEvEEEENS_8epilogue10collective18CollectiveEpilogueINS1O_23Sm100TmaWarpSpecializedILi3ELi2ELi16ELb1ELb0EEEJNSB_IJSI_SI_SK_EEENSB_IJNSV_ISI_SE_EENSV_INSB_IJNSC_ILi16EEESD_EEES1J_EEEEESM_NSB_IJNSB_IJlllEEESE_SX_EEESM_S20_NS1O_6fusion15FusionCallbacksIS1S_NS21_17LinearCombinationISM_fSM_fLNS_15FloatRoundStyleE2EEES1T_S1Y_JEEENSA_5SM1004TMEM4LOAD26SM100_TMEM_LOAD_32dp32b16xENSA_20SM90_TMA_LOAD_IM2COLENS16_INS17_ILi1ELi4ELi3EEES1A_NSV_INSB_IJS1B_S1V_EEENSB_IJS1V_SE_EEEEEEENSA_39AutoVectorizingCopyWithAssumedAlignmentILi128EEENSA_21SM90_TMA_STORE_IM2COLES2G_S2I_S2I_EEEvvEEEEvNT_6ParamsE,@"STO_CUDA_ENTRY STV_DEFAULT"
_ZN7cutlass13device_kernelINS_4conv6kernel13ConvUniversalINS1_16ConvProblemShapeILNS1_8OperatorE1ELi2EEENS1_10collective14CollectiveConvINS1_47MainloopSm100TmaUmmaWarpSpecializedImplicitGemmILS5_1ELi35ELi2ELi1ELi2EN4cute5tupleIJNSA_1CILi2EEENSC_ILi1EEESE_EEEEENSB_IJNSC_ILi128EEENSC_ILi64EEENSB_IJNSC_ILi32EEEEEEEEENS_10bfloat16_tESM_NSA_8TiledMMAINSA_8MMA_AtomIJNSA_26SM100_MMA_F16BF16_2x1SM_SSISM_SM_fLi128ELi64ELNSA_4UMMA5MajorE0ELSR_1ELNSQ_7ScaleInE0ELSS_0EEEEEENSA_6LayoutINSB_IJSE_SE_SE_EEENSB_IJNSC_ILi0EEESX_SX_EEEEENSB_IJNSA_10UnderscoreES10_S10_EEEEENS7_6detail27Sm100ImplicitGemmTileTraitsINSA_25SM100_TMA_2SM_LOAD_IM2COLENSA_14ComposedLayoutINSA_7SwizzleILi2ELi4ELi3EEENSA_18smem_ptr_flag_bitsILi16EEENSV_INSB_IJNSC_ILi8EEESJ_EEENSB_IJSJ_SE_EEEEEEEvEENS14_INSA_18SM100_TMA_2SM_LOADENS16_IS18_S1A_NSV_INSB_IJSJ_S1B_EEENSB_IJSE_SJ_EEEEEEEvEEEENS_8epilogue10collective18CollectiveEpilogueINS1O_23Sm100TmaWarpSpecializedILi3ELi2ELi16ELb1ELb0EEEJNSB_IJSI_SI_SK_EEENSB_IJNSV_ISI_SE_EENSV_INSB_IJNSC_ILi16EEESD_EEES1J_EEEEESM_NSB_IJNSB_IJlllEEESE_SX_EEESM_S20_NS1O_6fusion15FusionCallbacksIS1S_NS21_17LinearCombinationISM_fSM_fLNS_15FloatRoundStyleE2EEES1T_S1Y_JEEENSA_5SM1004TMEM4LOAD26SM100_TMEM_LOAD_32dp32b16xENSA_20SM90_TMA_LOAD_IM2COLENS16_INS17_ILi1ELi4ELi3EEES1A_NSV_INSB_IJS1B_S1V_EEENSB_IJS1V_SE_EEEEEEENSA_39AutoVectorizingCopyWithAssumedAlignmentILi128EEENSA_21SM90_TMA_STORE_IM2COLES2G_S2I_S2I_EEEvvEEEEvNT_6ParamsE:
[----:B------:R-:W1:Y:S01]  /*0000*/  LDC R1, c[0x0][0x37c] ;  /* 0x0000df00ff017b82 */ /* 0x000e620000000800 */
[----:B------:R-:W2:Y:S01]  /*0010*/  S2R R55, SR_TID.X ;  /* 0x0000000000377919 */ /* 0x000ea20000002100 */
[----:B------:R-:W3:Y:S06]  /*0020*/  LDCU.64 UR8, c[0x0][0x890] ;  /* 0x00011200ff0877ac */ /* 0x000eec0008000a00 */
[----:B------:R-:W4:Y:S01]  /*0030*/  S2UR UR4, SR_CgaCtaId ;  /* 0x00000000000479c3 */ /* 0x000f220000008800 */
[----:B-1----:R-:W-:Y:S01]  /*0040*/  VIADD R1, R1, 0xfffffff8 ;  /* 0xfffffff801017836 */ /* 0x002fe20000000000 */
[----:B------:R-:W-:-:S02]  /*0050*/  PRMT R45, RZ, 0x7610, R45 ;  /* 0x00007610ff2d7816 */ /* 0x000fc4000000002d */
[----:B------:R-:W-:Y:S02]  /*0060*/  ELECT P1, URZ, PT ;  /* 0x0000000000ff782f */ /* 0x000fe40003820000 */
[----:B------:R-:W-:Y:S01]  /*0070*/  R2UR UR43, R1 ;  /* 0x00000000012b72ca */ /* 0x000fe200000e0000 */
[----:B---3--:R-:W-:-:S04]  /*0080*/  UISETP.NE.U32.AND UP0, UPT, UR8, URZ, UPT ;  /* 0x000000ff0800728c */ /* 0x008fc8000bf05070 */
[----:B------:R-:W-:Y:S02]  /*0090*/  UISETP.NE.AND.EX UP0, UPT, UR9, URZ, UPT, UP0 ;  /* 0x000000ff0900728c */ /* 0x000fe4000bf05300 */
[----:B----4-:R-:W-:Y:S02]  /*00a0*/  ULOP3.LUT UR31, UR4, 0x1, URZ, 0xc0, !UPT ;  /* 0x00000001041f7892 */ /* 0x010fe4000f8ec0ff */
[----:B------:R-:W-:Y:S01]  /*00b0*/  ULOP3.LUT UR30, UR4, 0x1, URZ, 0x3c, !UPT ;  /* 0x00000001041e7892 */ /* 0x000fe2000f8e3cff */
[----:B--2---:R-:W-:-:S05]  /*00c0*/  SHF.R.U32.HI R46, RZ, 0x5, R55 ;  /* 0x00000005ff2e7819 */ /* 0x004fca0000011637 */
[----:B------:R-:W1:Y:S02]  /*00d0*/  SHFL.IDX PT, R0, R46, RZ, 0x1f ;  /* 0x00001fff2e007589 */ /* 0x000e6400000e0000 */
[----:B-1----:R-:W-:Y:S01]  /*00e0*/  R2UR UR18, R0 ;  /* 0x00000000001272ca */ /* 0x002fe200000e0000 */
[----:B------:R-:W-:-:S14]  /*00f0*/  BRA.U UP0, `(.L_x_0) ;  /* 0x0000000100307547 */ /* 0x000fdc000b800000 */
[----:B------:R-:W1:Y:S02]  /*0100*/  LDCU.64 UR4, c[0x0][0x888] ;  /* 0x00011100ff0477ac */ /* 0x000e640008000a00 */
[----:B-1----:R-:W-:-:S04]  /*0110*/  UISETP.NE.U32.AND UP0, UPT, UR4, URZ, UPT ;  /* 0x000000ff0400728c */ /* 0x002fc8000bf05070 */
[----:B------:R-:W-:-:S09]  /*0120*/  UISETP.NE.AND.EX UP0, UPT, UR5, URZ, UPT, UP0 ;  /* 0x000000ff0500728c */ /* 0x000fd2000bf05300 */
[----:B------:R-:W-:Y:S05]  /*0130*/  BRA.U !UP0, `(.L_x_1) ;  /* 0x0000000108147547 */ /* 0x000fea000b800000 */
[----:B------:R-:W1:Y:S01]  /*0140*/  LDC.64 R26, c[0x0][0x888] ;  /* 0x00022200ff1a7b82 */ /* 0x000e620000000a00 */
[----:B------:R-:W1:Y:S02]  /*0150*/  LDCU.64 UR4, c[0x0][0x358] ;  /* 0x00006b00ff0477ac */ /* 0x000e640008000a00 */
[----:B-1----:R1:W5:Y:S01]  /*0160*/  LDG.E R26, desc[UR4][R26.64] ;  /* 0x000000041a1a7981 */ /* 0x002362000c1e1900 */
[----:B------:R-:W-:Y:S01]  /*0170*/  HFMA2 R45, -RZ, RZ, 0, 5.9604644775390625e-08 ;  /* 0x00000001ff2d7431 */ /* 0x000fe200000001ff */
[----:B------:R-:W-:Y:S05]  /*0180*/  BRA `(.L_x_0) ;  /* 0x00000000000c7947 */ /* 0x000fea0003800000 */
.L_x_1:
[----:B------:R-:W1:Y:S01]  /*0190*/  LDCU UR4, c[0x0][0x880] ;  /* 0x00011000ff0477ac */ /* 0x000e620008000800 */
[----:B------:R-:W-:Y:S01]  /*01a0*/  HFMA2 R45, -RZ, RZ, 0, 5.9604644775390625e-08 ;  /* 0x00000001ff2d7431 */ /* 0x000fe200000001ff */
[----:B-1----:R-:W-:-:S07]  /*01b0*/  MOV R26, UR4 ;  /* 0x00000004001a7c02 */ /* 0x002fce0008000f00 */
.L_x_0:
[----:B------:R-:W2:Y:S02]  /*01c0*/  LDCU.64 UR4, c[0x0][0x8b0] ;  /* 0x00011600ff0477ac */ /* 0x000ea40008000a00 */
[----:B--2---:R-:W-:-:S04]  /*01d0*/  UISETP.NE.U32.AND UP0, UPT, UR4, URZ, UPT ;  /* 0x000000ff0400728c */ /* 0x004fc8000bf05070 */
[----:B------:R-:W-:-:S09]  /*01e0*/  UISETP.NE.AND.EX UP0, UPT, UR5, URZ, UPT, UP0 ;  /* 0x000000ff0500728c */ /* 0x000fd2000bf05300 */
[----:B------:R-:W-:Y:S05]  /*01f0*/  BRA.U UP0, `(.L_x_2) ;  /* 0x0000000100287547 */ /* 0x000fea000b800000 */
[----:B------:R-:W2:Y:S02]  /*0200*/  LDCU.64 UR4, c[0x0][0x8a8] ;  /* 0x00011500ff0477ac */ /* 0x000ea40008000a00 */
[----:B--2---:R-:W-:-:S04]  /*0210*/  UISETP.NE.U32.AND UP0, UPT, UR4, URZ, UPT ;  /* 0x000000ff0400728c */ /* 0x004fc8000bf05070 */
[----:B------:R-:W-:-:S09]  /*0220*/  UISETP.NE.AND.EX UP0, UPT, UR5, URZ, UPT, UP0 ;  /* 0x000000ff0500728c */ /* 0x000fd2000bf05300 */
[----:B------:R-:W-:Y:S05]  /*0230*/  BRA.U !UP0, `(.L_x_3) ;  /* 0x0000000108107547 */ /* 0x000fea000b800000 */
[----:B------:R-:W2:Y:S01]  /*0240*/  LDC.64 R24, c[0x0][0x8a8] ;  /* 0x00022a00ff187b82 */ /* 0x000ea20000000a00 */
[----:B------:R-:W2:Y:S02]  /*0250*/  LDCU.64 UR4, c[0x0][0x358] ;  /* 0x00006b00ff0477ac */ /* 0x000ea40008000a00 */
[----:B--2---:R2:W5:Y:S01]  /*0260*/  LDG.E R24, desc[UR4][R24.64] ;  /* 0x0000000418187981 */ /* 0x004562000c1e1900 */
[----:B------:R-:W-:Y:S05]  /*0270*/  BRA `(.L_x_2) ;  /* 0x0000000000087947 */ /* 0x000fea0003800000 */
.L_x_3:
[----:B------:R-:W2:Y:S02]  /*0280*/  LDCU UR4, c[0x0][0x8a0] ;  /* 0x00011400ff0477ac */ /* 0x000ea40008000800 */
[----:B--2---:R-:W-:Y:S02]  /*0290*/  MOV R24, UR4 ;  /* 0x0000000400187c02 */ /* 0x004fe40008000f00 */
.L_x_2:
[----:B------:R-:W-:Y:S01]  /*02a0*/  IMAD.U32 R0, RZ, RZ, UR18 ;  /* 0x00000012ff007e24 */ /* 0x000fe2000f8e00ff */
[----:B------:R-:W-:Y:S04]  /*02b0*/  BSSY.RECONVERGENT B0, `(.L_x_4) ;  /* 0x000000c000007945 */ /* 0x000fe80003800200 */
[C---:B------:R-:W-:Y:S02]  /*02c0*/  ISETP.NE.OR P2, PT, R0.reuse, 0x1, !P1 ;  /* 0x000000010000780c */ /* 0x040fe40004f45670 */
[----:B------:R-:W-:-:S11]  /*02d0*/  ISETP.NE.OR P0, PT, R0, 0x3, !P1 ;  /* 0x000000030000780c */ /* 0x000fd60004f05670 */
[----:B------:R-:W-:Y:S05]  /*02e0*/  @P2 BRA `(.L_x_5) ;  /* 0x0000000000202947 */ /* 0x000fea0003800000 */
[----:B------:R-:W3:Y:S02]  /*02f0*/  LDCU.64 UR4, c[0x0][0x348] ;  /* 0x00006900ff0477ac */ /* 0x000ee40008000a00 */
[----:B---3--:R-:W-:Y:S02]  /*0300*/  UIADD3 UR6, UP1, UPT, UR4, 0x80, URZ ;  /* 0x0000008004067890 */ /* 0x008fe4000ff3e0ff */
[----:B------:R-:W-:Y:S02]  /*0310*/  UIADD3 UR4, UP0, UPT, UR4, 0x180, URZ ;  /* 0x0000018004047890 */ /* 0x000fe4000ff1e0ff */
[----:B------:R-:W-:Y:S02]  /*0320*/  UIADD3.X UR7, UPT, UPT, URZ, UR5, URZ, UP1, !UPT ;  /* 0x00000005ff077290 */ /* 0x000fe40008ffe4ff */
[----:B------:R-:W-:-:S07]  /*0330*/  UIADD3.X UR5, UPT, UPT, URZ, UR5, URZ, UP0, !UPT ;  /* 0x00000005ff057290 */ /* 0x000fce00087fe4ff */
[----:B------:R3:W-:Y:S02]  /*0340*/  UTMACCTL.PF [UR6] ;  /* 0x00000000060079b9 */ /* 0x0007e40008040000 */
[----:B------:R3:W-:Y:S02]  /*0350*/  UTMACCTL.PF [UR4] ;  /* 0x00000000040079b9 */ /* 0x0007e40008040000 */
[----:B---3--:R-:W-:Y:S01]  /*0360*/  NOP ;  /* 0x0000000000007918 */ /* 0x008fe20000000000 */
.L_x_5:
[----:B------:R-:W-:Y:S05]  /*0370*/  BSYNC.RECONVERGENT B0 ;  /* 0x0000000000007941 */ /* 0x000fea0003800200 */
.L_x_4:
[----:B------:R-:W-:Y:S04]  /*0380*/  BSSY.RECONVERGENT B0, `(.L_x_6) ;  /* 0x000000a000007945 */ /* 0x000fe80003800200 */
        /* <DEDUP_REMOVED lines=9> */
.L_x_7:
[----:B------:R-:W-:Y:S05]  /*0420*/  BSYNC.RECONVERGENT B0 ;  /* 0x0000000000007941 */ /* 0x000fea0003800200 */
.L_x_6:
[----:B------:R-:W3:Y:S01]  /*0430*/  LDCU.64 UR4, c[0x0][0x888] ;  /* 0x00011100ff0477ac */ /* 0x000ee20008000a00 */
[----:B------:R-:W-:Y:S02]  /*0440*/  UISETP.EQ.U32.AND UP2, UPT, UR8, URZ, UPT ;  /* 0x000000ff0800728c */ /* 0x000fe4000bf42070 */
[----:B------:R-:W-:Y:S02]  /*0450*/  UPLOP3.LUT UP3, UPT, UPT, UPT, UPT, 0x80, 0x8 ;  /* 0x000000000008789c */ /* 0x000fe40003f6f070 */
[----:B---3--:R-:W-:-:S04]  /*0460*/  UISETP.NE.U32.AND UP0, UPT, UR4, URZ, UPT ;  /* 0x000000ff0400728c */ /* 0x008fc8000bf05070 */
[----:B------:R-:W-:-:S04]  /*0470*/  UISETP.NE.AND.EX UP1, UPT, UR5, URZ, UPT, UP0 ;  /* 0x000000ff0500728c */ /* 0x000fc8000bf25300 */
[----:B------:R-:W-:-:S04]  /*0480*/  UISETP.EQ.OR.EX UP4, UPT, UR9, URZ, !UP1, UP2 ;  /* 0x000000ff0900728c */ /* 0x000fc8000cf82720 */
[----:B------:R-:W-:-:S06]  /*0490*/  UP2UR UR4, UPR, URZ, 0x10 ;  /* 0x00000010ff047883 */ /* 0x000fcc0008000000 */
[----:B------:R-:W-:Y:S01]  /*04a0*/  MOV R51, UR4 ;  /* 0x0000000400337c02 */ /* 0x000fe20008000f00 */
[----:B------:R-:W-:Y:S06]  /*04b0*/  BRA.U !UP4, `(.L_x_8) ;  /* 0x000000010c207547 */ /* 0x000fec000b800000 */
[----:B------:R-:W-:Y:S01]  /*04c0*/  UISETP.NE.U32.AND UP2, UPT, UR8, URZ, UPT ;  /* 0x000000ff0800728c */ /* 0x000fe2000bf45070 */
[----:B-----5:R-:W-:Y:S01]  /*04d0*/  FSETP.NEU.AND P0, PT, R26, RZ, PT ;  /* 0x000000ff1a00720b */ /* 0x020fe20003f0d000 */
[----:B------:R-:W-:Y:S02]  /*04e0*/  USEL UR4, URZ, 0xffffffff, UP1 ;  /* 0xffffffffff047887 */ /* 0x000fe40008800000 */
[----:B------:R-:W-:-:S10]  /*04f0*/  UISETP.NE.AND.EX UP2, UPT, UR9, URZ, UPT, UP2 ;  /* 0x000000ff0900728c */ /* 0x000fd4000bf45320 */
[----:B------:R-:W-:Y:S01]  /*0500*/  VOTEU.ANY UP0, P0 ;  /* 0x0000000000ff7886 */ /* 0x000fe20000000100 */
[----:B------:R-:W-:-:S04]  /*0510*/  @!UP2 USEL UR4, URZ, 0xffffffff, UP0 ;  /* 0xffffffffff04a887 */ /* 0x000fc80008000000 */
[----:B------:R-:W-:-:S04]  /*0520*/  ULOP3.LUT UR4, UR4, 0x1, URZ, 0xc0, !UPT ;  /* 0x0000000104047892 */ /* 0x000fc8000f8ec0ff */
[----:B------:R-:W-:-:S11]  /*0530*/  UISETP.NE.U32.AND UP3, UPT, UR4, 0x1, UPT ;  /* 0x000000010400788c */ /* 0x000fd6000bf65070 */
.L_x_8:
[----:B------:R-:W3:Y:S01]  /*0540*/  SHFL.IDX PT, R0, R46, RZ, 0x1f ;  /* 0x00001fff2e007589 */ /* 0x000ee200000e0000 */
[----:B------:R-:W-:Y:S02]  /*0550*/  UISETP.NE.AND UP5, UPT, UR18, 0x2, UPT ;  /* 0x000000021200788c */ /* 0x000fe4000bfa5270 */
[----:B------:R-:W-:Y:S02]  /*0560*/  UISETP.NE.AND UP0, UPT, UR18, 0x2, UPT ;  /* 0x000000021200788c */ /* 0x000fe4000bf05270 */
[----:B------:R-:W-:Y:S02]  /*0570*/  UISETP.NE.OR UP2, UPT, UR31, URZ, UP5 ;  /* 0x000000ff1f00728c */ /* 0x000fe4000af45670 */
[----:B------:R-:W-:-:S04]  /*0580*/  USEL UR53, URZ, 0x1, UP0 ;  /* 0x00000001ff357887 */ /* 0x000fc80008000000 */
[----:B------:R-:W-:Y:S02]  /*0590*/  PLOP3.LUT P3, PT, P1, PT, UP2, 0xae, 0xea ;  /* 0x0000000000ea781c */ /* 0x000fe40000f6f52e */
[----:B---3--:R-:W-:-:S13]  /*05a0*/  ISETP.NE.AND P0, PT, R0, RZ, PT ;  /* 0x000000ff0000720c */ /* 0x008fda0003f05270 */
[----:B------:R-:W-:Y:S05]  /*05b0*/  @P0 BRA `(.L_x_9) ;  /* 0x00000004004c0947 */ /* 0x000fea0003800000 */
[----:B------:R-:W-:Y:S01]  /*05c0*/  ELECT P0, URZ, PT ;  /* 0x0000000000ff782f */ /* 0x000fe20003800000 */
[----:B------:R-:W-:-:S12]  /*05d0*/  BSSY.RECONVERGENT B0, `(.L_x_9) ;  /* 0x0000051000007945 */ /* 0x000fd80003800200 */
[----:B------:R-:W-:Y:S05]  /*05e0*/  @!P0 BRA `(.L_x_10) ;  /* 0x00000004003c8947 */ /* 0x000fea0003800000 */
[----:B------:R-:W3:Y:S01]  /*05f0*/  S2UR UR5, SR_CgaCtaId ;  /* 0x00000000000579c3 */ /* 0x000ee20000008800 */
[----:B------:R-:W-:Y:S01]  /*0600*/  UMOV UR4, 0x400 ;  /* 0x0000040000047882 */ /* 0x000fe20000000000 */
[----:B------:R-:W-:Y:S02]  /*0610*/  UMOV UR6, 0x1 ;  /* 0x0000000100067882 */ /* 0x000fe40000000000 */
[----:B------:R-:W-:-:S04]  /*0620*/  UIADD3 UR6, UPT, UPT, -UR6, 0x100000, URZ ;  /* 0x0010000006067890 */ /* 0x000fc8000fffe1ff */
[----:B------:R-:W-:Y:S02]  /*0630*/  USHF.L.U32 UR7, UR6, 0xb, URZ ;  /* 0x0000000b06077899 */ /* 0x000fe400080006ff */
[----:B------:R-:W-:Y:S02]  /*0640*/  USHF.L.U32 UR6, UR6, 0x1, URZ ;  /* 0x0000000106067899 */ /* 0x000fe400080006ff */
[----:B---3--:R-:W-:Y:S01]  /*0650*/  ULEA UR4, UR5, UR4, 0x18 ;  /* 0x0000000405047291 */ /* 0x008fe2000f8ec0ff */
[----:B------:R-:W3:Y:S11]  /*0660*/  FENCE.VIEW.ASYNC.S ;  /* 0x00000000000073c6 */ /* 0x000ef60000000000 */
[----:B---3--:R3:W4:Y:S01]  /*0670*/  SYNCS.EXCH.64 URZ, [UR4], UR6 ;  /* 0x0000000604ff75b2 */ /* 0x0087220008000100 */
[----:B------:R3:W1:Y:S01]  /*0680*/  SYNCS.EXCH.64 URZ, [UR4+0x118], UR6 ;  /* 0x0001180604ff75b2 */ /* 0x0006620008000100 */
        /* <DEDUP_REMOVED lines=67> */
[----:B------:R3:W1:Y:S02]  /*0ac0*/  SYNCS.EXCH.64 URZ, [UR4+0x228], UR6 ;  /* 0x0002280604ff75b2 */ /* 0x0006640008000100 */
[----:B---34-:R-:W-:Y:S01]  /*0ad0*/  NOP ;  /* 0x0000000000007918 */ /* 0x018fe20000000000 */
.L_x_10:
[----:B------:R-:W-:Y:S05]  /*0ae0*/  BSYNC.RECONVERGENT B0 ;  /* 0x0000000000007941 */ /* 0x000fea0003800200 */
.L_x_9:
[----:B------:R-:W3:Y:S01]  /*0af0*/  SHFL.IDX PT, R0, R46, RZ, 0x1f ;  /* 0x00001fff2e007589 */ /* 0x000ee200000e0000 */
[----:B------:R-:W-:Y:S01]  /*0b00*/  NOP ;  /* 0x0000000000007918 */ /* 0x000fe20000000000 */
[----:B---3--:R-:W-:-:S13]  /*0b10*/  ISETP.NE.AND P0, PT, R0, 0x1, PT ;  /* 0x000000010000780c */ /* 0x008fda0003f05270 */
[----:B------:R-:W-:Y:S05]  /*0b20*/  @P0 BRA `(.L_x_11) ;  /* 0x0000000000500947 */ /* 0x000fea0003800000 */
[----:B------:R-:W3:Y:S01]  /*0b30*/  S2UR UR5, SR_CgaCtaId ;  /* 0x00000000000579c3 */ /* 0x000ee20000008800 */
[----:B------:R-:W-:Y:S01]  /*0b40*/  UMOV UR4, 0x400 ;  /* 0x0000040000047882 */ /* 0x000fe20000000000 */
[----:B------:R-:W-:Y:S01]  /*0b50*/  UMOV UR8, 0x20 ;  /* 0x0000002000087882 */ /* 0x000fe20000000000 */
[----:B------:R-:W-:Y:S01]  /*0b60*/  UMOV UR6, 0x80 ;  /* 0x0000008000067882 */ /* 0x000fe20000000000 */
[----:B------:R-:W-:-:S04]  /*0b70*/  UIADD3 UR8, UPT, UPT, -UR8, 0x100000, URZ ;  /* 0x0010000008087890 */ /* 0x000fc8000fffe1ff */
[----:B------:R-:W-:Y:S02]  /*0b80*/  USHF.L.U32 UR9, UR8, 0xb, URZ ;  /* 0x0000000b08097899 */ /* 0x000fe400080006ff */
[----:B------:R-:W-:Y:S02]  /*0b90*/  USHF.L.U32 UR8, UR8, 0x1, URZ ;  /* 0x0000000108087899 */ /* 0x000fe400080006ff */
[----:B------:R-:W-:-:S04]  /*0ba0*/  UIADD3 UR6, UPT, UPT, -UR6, 0x100000, URZ ;  /* 0x0010000006067890 */ /* 0x000fc8000fffe1ff */
[----:B------:R-:W-:Y:S02]  /*0bb0*/  USHF.L.U32 UR7, UR6, 0xb, URZ ;  /* 0x0000000b06077899 */ /* 0x000fe400080006ff */
[----:B------:R-:W-:Y:S01]  /*0bc0*/  USHF.L.U32 UR6, UR6, 0x1, URZ ;  /* 0x0000000106067899 */ /* 0x000fe200080006ff */
[----:B------:R-:W-:Y:S01]  /*0bd0*/  ELECT P0, URZ, PT ;  /* 0x0000000000ff782f */ /* 0x000fe20003800000 */
[----:B---3--:R-:W-:Y:S01]  /*0be0*/  ULEA UR4, UR5, UR4, 0x18 ;  /* 0x0000000405047291 */ /* 0x008fe2000f8ec0ff */
[----:B------:R-:W3:Y:S11]  /*0bf0*/  FENCE.VIEW.ASYNC.S ;  /* 0x00000000000073c6 */ /* 0x000ef60000000000 */
[----:B---3--:R3:W4:Y:S01]  /*0c00*/  SYNCS.EXCH.64 URZ, [UR4+0x230], UR8 ;  /* 0x0002300804ff75b2 */ /* 0x0087220008000100 */
[----:B------:R3:W1:Y:S01]  /*0c10*/  SYNCS.EXCH.64 URZ, [UR4+0x248], UR6 ;  /* 0x0002480604ff75b2 */ /* 0x0006620008000100 */
[----:B------:R3:W1:Y:S01]  /*0c20*/  SYNCS.EXCH.64 URZ, [UR4+0x238], UR8 ;  /* 0x0002380804ff75b2 */ /* 0x0006620008000100 */
[----:B------:R3:W1:Y:S01]  /*0c30*/  SYNCS.EXCH.64 URZ, [UR4+0x250], UR6 ;  /* 0x0002500604ff75b2 */ /* 0x0006620008000100 */
[----:B------:R3:W1:Y:S01]  /*0c40*/  SYNCS.EXCH.64 URZ, [UR4+0x240], UR8 ;  /* 0x0002400804ff75b2 */ /* 0x0006620008000100 */
[----:B------:R3:W1:Y:S01]  /*0c50*/  SYNCS.EXCH.64 URZ, [UR4+0x258], UR6 ;  /* 0x0002580604ff75b2 */ /* 0x0006620008000100 */
[----:B------:R-:W-:Y:S01]  /*0c60*/  NOP ;  /* 0x0000000000007918 */ /* 0x000fe20000000000 */
.L_x_11:
[----:B------:R-:W2:Y:S01]  /*0c70*/  SHFL.IDX PT, R0, R46, RZ, 0x1f ;  /* 0x00001fff2e007589 */ /* 0x000ea200000e0000 */
[----:B------:R-:W-:Y:S01]  /*0c80*/  NOP ;  /* 0x0000000000007918 */ /* 0x000fe20000000000 */
[----:B--2---:R-:W-:-:S13]  /*0c90*/  ISETP.NE.AND P0, PT, R0, 0x3, PT ;  /* 0x000000030000780c */ /* 0x004fda0003f05270 */
[----:B------:R-:W-:Y:S05]  /*0ca0*/  @P0 BRA `(.L_x_12) ;  /* 0x0000000000300947 */ /* 0x000fea0003800000 */
[----:B------:R-:W2:Y:S01]  /*0cb0*/  S2UR UR5, SR_CgaCtaId ;  /* 0x00000000000579c3 */ /* 0x000ea20000008800 */
[----:B---3--:R-:W-:Y:S01]  /*0cc0*/  UMOV UR4, 0x400 ;  /* 0x0000040000047882 */ /* 0x008fe20000000000 */
[----:B------:R-:W-:Y:S01]  /*0cd0*/  UMOV UR6, 0x20 ;  /* 0x0000002000067882 */ /* 0x000fe20000000000 */
[----:B------:R-:W-:Y:S01]  /*0ce0*/  ELECT P0, URZ, PT ;  /* 0x0000000000ff782f */ /* 0x000fe20003800000 */
[----:B------:R-:W-:-:S04]  /*0cf0*/  UIADD3 UR6, UPT, UPT, -UR6, 0x100000, URZ ;  /* 0x0010000006067890 */ /* 0x000fc8000fffe1ff */
[----:B------:R-:W-:Y:S02]  /*0d00*/  USHF.L.U32 UR7, UR6, 0xb, URZ ;  /* 0x0000000b06077899 */ /* 0x000fe400080006ff */
[----:B------:R-:W-:Y:S02]  /*0d10*/  USHF.L.U32 UR6, UR6, 0x1, URZ ;  /* 0x0000000106067899 */ /* 0x000fe400080006ff */
[----:B--2---:R-:W-:Y:S01]  /*0d20*/  ULEA UR4, UR5, UR4, 0x18 ;  /* 0x0000000405047291 */ /* 0x004fe2000f8ec0ff */
[----:B------:R-:W2:Y:S11]  /*0d30*/  FENCE.VIEW.ASYNC.S ;  /* 0x00000000000073c6 */ /* 0x000eb60000000000 */
[----:B--2---:R2:W3:Y:S01]  /*0d40*/  SYNCS.EXCH.64 URZ, [UR4+0x260], UR6 ;  /* 0x0002600604ff75b2 */ /* 0x0044e20008000100 */
[----:B------:R2:W1:Y:S01]  /*0d50*/  SYNCS.EXCH.64 URZ, [UR4+0x268], UR6 ;  /* 0x0002680604ff75b2 */ /* 0x0004620008000100 */
[----:B------:R-:W-:Y:S01]  /*0d60*/  NOP ;  /* 0x0000000000007918 */ /* 0x000fe20000000000 */
.L_x_12:
[----:B------:R-:W4:Y:S01]  /*0d70*/  SHFL.IDX PT, R0, R46, RZ, 0x1f ;  /* 0x00001fff2e007589 */ /* 0x000f2200000e0000 */
[----:B------:R-:W-:Y:S01]  /*0d80*/  NOP ;  /* 0x0000000000007918 */ /* 0x000fe20000000000 */
[----:B----4-:R-:W-:-:S13]  /*0d90*/  ISETP.NE.AND P0, PT, R0, 0x4, PT ;  /* 0x000000040000780c */ /* 0x010fda0003f05270 */
[----:B------:R-:W-:Y:S05]  /*0da0*/  @P0 BRA `(.L_x_13) ;  /* 0x0000000000440947 */ /* 0x000fea0003800000 */
[----:B------:R-:W4:Y:S01]  /*0db0*/  S2UR UR5, SR_CgaCtaId ;  /* 0x00000000000579c3 */ /* 0x000f220000008800 */
[----:B--23--:R-:W-:Y:S01]  /*0dc0*/  UMOV UR4, 0x1e0 ;  /* 0x000001e000047882 */ /* 0x00cfe20000000000 */
[----:B------:R-:W-:Y:S01]  /*0dd0*/  UMOV UR6, 0x400 ;  /* 0x0000040000067882 */ /* 0x000fe20000000000 */
[----:B------:R-:W-:Y:S01]  /*0de0*/  USEL UR4, UR4, 0x1a0, UP3 ;  /* 0x000001a004047887 */ /* 0x000fe20009800000 */
[----:B------:R-:W-:Y:S01]  /*0df0*/  UMOV UR8, 0x1 ;  /* 0x0000000100087882 */ /* 0x000fe20000000000 */
[----:B------:R-:W-:Y:S01]  /*0e00*/  ELECT P0, URZ, PT ;  /* 0x0000000000ff782f */ /* 0x000fe20003800000 */
[----:B------:R-:W-:-:S04]  /*0e10*/  UIADD3 UR8, UPT, UPT, -UR8, 0x100000, URZ ;  /* 0x0010000008087890 */ /* 0x000fc8000fffe1ff */
[----:B------:R-:W-:Y:S02]  /*0e20*/  USHF.L.U32 UR9, UR8, 0xb, URZ ;  /* 0x0000000b08097899 */ /* 0x000fe400080006ff */
[----:B------:R-:W-:Y:S02]  /*0e30*/  USHF.L.U32 UR8, UR8, 0x1, URZ ;  /* 0x0000000108087899 */ /* 0x000fe400080006ff */
[----:B----4-:R-:W-:Y:S02]  /*0e40*/  ULEA UR6, UR5, UR6, 0x18 ;  /* 0x0000000605067291 */ /* 0x010fe4000f8ec0ff */
[----:B------:R-:W-:-:S04]  /*0e50*/  UIADD3 UR4, UPT, UPT, -UR4, 0x100000, URZ ;  /* 0x0010000004047890 */ /* 0x000fc8000fffe1ff */
[----:B------:R-:W-:Y:S02]  /*0e60*/  USHF.L.U32 UR5, UR4, 0xb, URZ ;  /* 0x0000000b04057899 */ /* 0x000fe400080006ff */
[----:B------:R-:W-:Y:S01]  /*0e70*/  USHF.L.U32 UR4, UR4, 0x1, URZ ;  /* 0x0000000104047899 */ /* 0x000fe200080006ff */
[----:B------:R-:W2:Y:S03]  /*0e80*/  FENCE.VIEW.ASYNC.S ;  /* 0x00000000000073c6 */ /* 0x000ea60000000000 */
[----:B--2---:R4:W2:Y:S08]  /*0e90*/  SYNCS.EXCH.64 URZ, [UR6+0x270], UR8 ;  /* 0x0002700806ff75b2 */ /* 0x0048b00008000100 */
[----:B------:R4:W3:Y:S02]  /*0ea0*/  SYNCS.EXCH.64 URZ, [UR6+0x278], UR4 ;  /* 0x0002780406ff75b2 */ /* 0x0008e40008000100 */
[----:B----4-:R-:W-:Y:S01]  /*0eb0*/  NOP ;  /* 0x0000000000007918 */ /* 0x010fe20000000000 */
.L_x_13:
[----:B------:R-:W4:Y:S01]  /*0ec0*/  SHFL.IDX PT, R0, R46, RZ, 0x1f ;  /* 0x00001fff2e007589 */ /* 0x000f2200000e0000 */
[----:B------:R-:W-:Y:S01]  /*0ed0*/  ISETP.NE.OR P1, PT, RZ, UR18, !P1 ;  /* 0x00000012ff007c0c */ /* 0x000fe2000cf25670 */
[----:B------:R-:W-:Y:S01]  /*0ee0*/  NOP ;  /* 0x0000000000007918 */ /* 0x000fe20000000000 */
[----:B----4-:R-:W-:-:S13]  /*0ef0*/  ISETP.NE.AND P0, PT, R0, 0x5, PT ;  /* 0x000000050000780c */ /* 0x010fda0003f05270 */
[----:B------:R-:W-:Y:S05]  /*0f00*/  @P0 BRA `(.L_x_14) ;  /* 0x0000000000480947 */ /* 0x000fea0003800000 */
[----:B------:R-:W4:Y:S01]  /*0f10*/  S2UR UR5, SR_CgaCtaId ;  /* 0x00000000000579c3 */ /* 0x000f220000008800 */
[----:B--23--:R-:W-:Y:S01]  /*0f20*/  UMOV UR4, 0x400 ;  /* 0x0000040000047882 */ /* 0x00cfe20000000000 */
        /* <DEDUP_REMOVED lines=9> */
[----:B----4-:R-:W-:Y:S01]  /*0fc0*/  ULEA UR4, UR5, UR4, 0x18 ;  /* 0x0000000405047291 */ /* 0x010fe2000f8ec0ff */
[----:B------:R-:W2:Y:S11]  /*0fd0*/  FENCE.VIEW.ASYNC.S ;  /* 0x00000000000073c6 */ /* 0x000eb60000000000 */
[----:B--2---:R4:W2:Y:S01]  /*0fe0*/  SYNCS.EXCH.64 URZ, [UR4+0x280], UR6 ;  /* 0x0002800604ff75b2 */ /* 0x0048a20008000100 */
[----:B------:R4:W3:Y:S01]  /*0ff0*/  SYNCS.EXCH.64 URZ, [UR4+0x290], UR8 ;  /* 0x0002900804ff75b2 */ /* 0x0008e20008000100 */
[----:B------:R4:W1:Y:S01]  /*1000*/  SYNCS.EXCH.64 URZ, [UR4+0x288], UR6 ;  /* 0x0002880604ff75b2 */ /* 0x0008620008000100 */
[----:B------:R4:W1:Y:S02]  /*1010*/  SYNCS.EXCH.64 URZ, [UR4+0x298], UR8 ;  /* 0x0002980804ff75b2 */ /* 0x0008640008000100 */
[----:B----4-:R-:W-:Y:S01]  /*1020*/  NOP ;  /* 0x0000000000007918 */ /* 0x010fe20000000000 */
.L_x_14:
[----:B--23--:R-:W2:Y:S01]  /*1030*/  S2UR UR7, SR_CgaCtaId ;  /* 0x00000000000779c3 */ /* 0x00cea20000008800 */
[----:B------:R-:W-:Y:S01]  /*1040*/  VOTEU.ALL UP0, P1 ;  /* 0x0000000000ff7886 */ /* 0x000fe20000800000 */
[----:B------:R-:W-:Y:S01]  /*1050*/  UMOV UR4, 0x20 ;  /* 0x0000002000047882 */ /* 0x000fe20000000000 */
[----:B------:R-:W-:Y:S01]  /*1060*/  NOP ;  /* 0x0000000000007918 */ /* 0x000fe20000000000 */
[----:B------:R-:W-:Y:S01]  /*1070*/  LOP3.LUT R3, R55, 0x1f, RZ, 0xc0, !PT ;  /* 0x0000001f37037812 */ /* 0x000fe200078ec0ff */
[----:B------:R-:W-:Y:S01]  /*1080*/  UISETP.NE.AND UP4, UPT, UR18, URZ, UPT ;  /* 0x000000ff1200728c */ /* 0x000fe2000bf85270 */
[----:B------:R-:W-:Y:S01]  /*1090*/  @!UP0 UMOV UR6, 0x400 ;  /* 0x0000040000068882 */ /* 0x000fe20000000000 */
[----:B------:R-:W-:-:S04]  /*10a0*/  @!UP0 UIADD3 UR4, UPT, UPT, -UR4, 0x100000, URZ ;  /* 0x0010000004048890 */ /* 0x000fc8000fffe1ff */
[----:B------:R-:W-:Y:S02]  /*10b0*/  @!UP0 USHF.L.U32 UR5, UR4, 0xb, URZ ;  /* 0x0000000b04058899 */ /* 0x000fe400080006ff */
[----:B------:R-:W-:Y:S02]  /*10c0*/  @!UP0 USHF.L.U32 UR4, UR4, 0x1, URZ ;  /* 0x0000000104048899 */ /* 0x000fe400080006ff */
[----:B--2---:R-:W-:Y:S01]  /*10d0*/  @!UP0 ULEA UR6, UR7, UR6, 0x18 ;  /* 0x0000000607068291 */ /* 0x004fe2000f8ec0ff */
[----:B------:R-:W2:Y:S01]  /*10e0*/  LDCU UR7, c[0x0][0x36c] ;  /* 0x00006d80ff0777ac */ /* 0x000ea20008000800 */
[----:B------:R-:W-:Y:S01]  /*10f0*/  VOTEU.ALL UP0, P1 ;  /* 0x0000000000ff7886 */ /* 0x000fe20000800000 */
[----:B------:R-:W3:Y:S09]  /*1100*/  FENCE.VIEW.ASYNC.S ;  /* 0x00000000000073c6 */ /* 0x000ef20000000000 */
[----:B---3--:R3:W4:Y:S01]  /*1110*/  @!UP0 SYNCS.EXCH.64 URZ, [UR6+0x2a0], UR4 ;  /* 0x0002a00406ff85b2 */ /* 0x0087220008000100 */
[----:B--2---:R-:W-:-:S09]  /*1120*/  UISETP.EQ.U32.AND UP6, UPT, UR7, 0x1, UPT ;  /* 0x000000010700788c */ /* 0x004fd2000bfc2070 */
[----:B---3--:R-:W-:Y:S05]  /*1130*/  BRA.U !UP6, `(.L_x_15) ;  /* 0x000000010e087547 */ /* 0x008fea000b800000 */
[----:B-1--4-:R-:W-:Y:S01]  /*1140*/  UCGABAR_ARV ;  /* 0x00000000000079c7 */ /* 0x012fe20008000000 */
[----:B------:R-:W-:Y:S05]  /*1150*/  BRA `(.L_x_16) ;  /* 0x0000000000047947 */ /* 0x000fea0003800000 */
.L_x_15:
[----:B-1--4-:R-:W-:Y:S01]  /*1160*/  NOP ;  /* 0x0000000000007918 */ /* 0x012fe20000000000 */
.L_x_16:
[----:B------:R-:W1:Y:S01]  /*1170*/  S2UR UR21, SR_CTAID.X ;  /* 0x00000000001579c3 */ /* 0x000e620000002500 */
[----:B------:R-:W-:-:S05]  /*1180*/  CS2R.32 R50, SR_CgaSize ;  /* 0x0000000000327805 */ /* 0x000fca0000008a00 */
[----:B------:R-:W-:-:S05]  /*1190*/  IMAD R50, R50, -0xa0, RZ ;  /* 0xffffff6032327824 */ /* 0x000fca00078e02ff */
[----:B------:R-:W-:-:S14]  /*11a0*/  R2UR UR5, R50 ;  /* 0x00000000320572ca */ /* 0x000fdc00000e0000 */
[----:B------:R-:W2:Y:S01]  /*11b0*/  LDCU UR5, c[0x0][UR5+0x2b0] ;  /* 0x00005600050577ac */ /* 0x000ea20008000800 */
[----:B------:R-:W-:-:S05]  /*11c0*/  CS2R.32 R50, SR_CgaSize ;  /* 0x0000000000327805 */ /* 0x000fca0000008a00 */
[----:B------:R-:W-:-:S05]  /*11d0*/  IMAD R50, R50, -0xa0, RZ ;  /* 0xffffff6032327824 */ /* 0x000fca00078e02ff */
[----:B------:R-:W-:-:S14]  /*11e0*/  R2UR UR4, R50 ;  /* 0x00000000320472ca */ /* 0x000fdc00000e0000 */
[----:B------:R-:W3:Y:S01]  /*11f0*/  LDCU UR4, c[0x0][UR4+0x2b4] ;  /* 0x00005680040477ac */ /* 0x000ee20008000800 */
[----:B------:R-:W4:Y:S01]  /*1200*/  S2UR UR20, SR_CTAID.Y ;  /* 0x00000000001479c3 */ /* 0x000f220000002600 */
[----:B------:R-:W-:-:S05]  /*1210*/  CS2R.32 R50, SR_CgaSize ;  /* 0x0000000000327805 */ /* 0x000fca0000008a00 */
[----:B------:R-:W-:-:S05]  /*1220*/  IMAD R50, R50, -0xa0, RZ ;  /* 0xffffff6032327824 */ /* 0x000fca00078e02ff */
[----:B------:R-:W-:-:S14]  /*1230*/  R2UR UR7, R50 ;  /* 0x00000000320772ca */ /* 0x000fdc00000e0000 */
[----:B------:R-:W3:Y:S01]  /*1240*/  LDCU UR7, c[0x0][UR7+0x2a0] ;  /* 0x00005400070777ac */ /* 0x000ee20008000800 */
[----:B------:R-:W-:-:S05]  /*1250*/  CS2R.32 R50, SR_CgaSize ;  /* 0x0000000000327805 */ /* 0x000fca0000008a00 */
[----:B------:R-:W-:-:S05]  /*1260*/  IMAD R50, R50, -0xa0, RZ ;  /* 0xffffff6032327824 */ /* 0x000fca00078e02ff */
[----:B------:R-:W-:-:S14]  /*1270*/  R2UR UR8, R50 ;  /* 0x00000000320872ca */ /* 0x000fdc00000e0000 */
[----:B------:R-:W3:Y:S01]  /*1280*/  LDCU UR8, c[0x0][UR8+0x2a4] ;  /* 0x00005480080877ac */ /* 0x000ee20008000800 */
[----:B------:R-:W3:Y:S01]  /*1290*/  LDCU UR19, c[0x0][0xb24] ;  /* 0x00016480ff1377ac */ /* 0x000ee20008000800 */
[----:B------:R-:W3:Y:S01]  /*12a0*/  LDCU UR39, c[0x0][0xb24] ;  /* 0x00016480ff2777ac */ /* 0x000ee20008000800 */
[----:B-1----:R-:W-:Y:S01]  /*12b0*/  I2FP.F32.U32 R2, UR21 ;  /* 0x0000001500027c45 */ /* 0x002fe20008201000 */
[----:B------:R-:W1:Y:S04]  /*12c0*/  LDCU UR24, c[0x0][0xb30] ;  /* 0x00016600ff1877ac */ /* 0x000e680008000800 */
[----:B--2---:R-:W-:Y:S01]  /*12d0*/  FMUL R2, R2, UR5 ;  /* 0x0000000502027c20 */ /* 0x004fe20008400000 */
[----:B----4-:R-:W-:-:S05]  /*12e0*/  I2FP.F32.U32 R0, UR20 ;  /* 0x0000001400007c45 */ /* 0x010fca0008201000 */
[----:B------:R-:W2:Y:S01]  /*12f0*/  F2I.U32.TRUNC.NTZ R2, R2 ;  /* 0x0000000200027305 */ /* 0x000ea2000020f000 */
[----:B---3--:R-:W-:-:S07]  /*1300*/  FMUL R0, R0, UR4 ;  /* 0x0000000400007c20 */ /* 0x008fce0008400000 */
[----:B------:R-:W3:Y:S01]  /*1310*/  F2I.U32.TRUNC.NTZ R0, R0 ;  /* 0x0000000000007305 */ /* 0x000ee2000020f000 */
[----:B--2---:R-:W-:Y:S02]  /*1320*/  R2UR UR4, R2 ;  /* 0x00000000020472ca */ /* 0x004fe400000e0000 */
[----:B------:R-:W-:Y:S02]  /*1330*/  PRMT R2, RZ, 0x7610, R2 ;  /* 0x00007610ff027816 */ /* 0x000fe40000000002 */
[----:B---3--:R-:W-:Y:S02]  /*1340*/  R2UR UR6, R0 ;  /* 0x00000000000672ca */ /* 0x008fe400000e0000 */
[----:B------:R-:W-:-:S07]  /*1350*/  PRMT R0, RZ, 0x7610, R0 ;  /* 0x00007610ff007816 */ /* 0x000fce0000000000 */
[----:B------:R-:W-:-:S04]  /*1360*/  UIADD3 UR5, UPT, UPT, -UR4, URZ, URZ ;  /* 0x000000ff04057290 */ /* 0x000fc8000fffe1ff */
[----:B------:R-:W-:Y:S02]  /*1370*/  UIMAD UR5, UR7, UR5, UR21 ;  /* 0x00000005070572a4 */ /* 0x000fe4000f8e0215 */
[----:B------:R-:W-:-:S04]  /*1380*/  UIADD3 UR4, UPT, UPT, -UR6, URZ, URZ ;  /* 0x000000ff06047290 */ /* 0x000fc8000fffe1ff */
[----:B------:R-:W-:Y:S01]  /*1390*/  IMAD.U32 R50, RZ, RZ, UR5 ;  /* 0x00000005ff327e24 */ /* 0x000fe2000f8e00ff */
[----:B------:R-:W-:-:S06]  /*13a0*/  UIMAD UR4, UR8, UR4, UR20 ;  /* 0x00000004080472a4 */ /* 0x000fcc000f8e0214 */
[----:B------:R-:W-:Y:S01]  /*13b0*/  IMAD.U32 R49, RZ, RZ, UR4 ;  /* 0x00000004ff317e24 */ /* 0x000fe2000f8e00ff */
[----:B-1----:R-:W-:Y:S06]  /*13c0*/  BRA.U UP4, `(.L_x_17) ;  /* 0x0000000104307547 */ /* 0x002fec000b800000 */
[----:B------:R-:W-:Y:S01]  /*13d0*/  R2UR UR5, R49 ;  /* 0x00000000310572ca */ /* 0x000fe200000e0000 */
[----:B------:R-:W-:Y:S01]  /*13e0*/  UMOV UR7, 0x3 ;  /* 0x0000000300077882 */ /* 0x000fe20000000000 */
[----:B------:R-:W-:-:S11]  /*13f0*/  R2UR UR4, R50 ;  /* 0x00000000320472ca */ /* 0x000fd600000e0000 */
[----:B------:R-:W-:-:S04]  /*1400*/  UISETP.NE.AND UP0, UPT, UR5, URZ, UPT ;  /* 0x000000ff0500728c */ /* 0x000fc8000bf05270 */
[----:B------:R-:W-:Y:S02]  /*1410*/  UISETP.LT.U32.OR UP0, UPT, UR4, 0x2, !UP0 ;  /* 0x000000020400788c */ /* 0x000fe4000c701470 */
[----:B------:R-:W-:Y:S02]  /*1420*/  ULOP3.LUT UR4, UR4, 0xfffffffe, URZ, 0xc0, !UPT ;  /* 0xfffffffe04047892 */ /* 0x000fe4000f8ec0ff */
[----:B------:R-:W-:Y:S02]  /*1430*/  USEL UR6, URZ, 0x1, !UP0 ;  /* 0x00000001ff067887 */ /* 0x000fe4000c000000 */
[----:B------:R-:W-:Y:S02]  /*1440*/  USEL UR5, URZ, 0x2, !UP0 ;  /* 0x00000002ff057887 */ /* 0x000fe4000c000000 */
[----:B------:R-:W-:Y:S02]  /*1450*/  USHF.L.U32 UR4, UR7, UR4, URZ ;  /* 0x0000000407047299 */ /* 0x000fe400080006ff */
[----:B------:R-:W-:-:S04]  /*1460*/  UIADD3 UR5, UPT, UPT, UR6, UR5, URZ ;  /* 0x0000000506057290 */ /* 0x000fc8000fffe0ff */
[----:B------:R-:W-:Y:S02]  /*1470*/  IMAD.U32 R0, RZ, RZ, UR4 ;  /* 0x00000004ff007e24 */ /* 0x000fe4000f8e00ff */
[----:B------:R-:W-:-:S07]  /*1480*/  IMAD.U32 R2, RZ, RZ, UR5 ;  /* 0x00000005ff027e24 */ /* 0x000fce000f8e00ff */
.L_x_17:
[----:B------:R-:W1:Y:S01]  /*1490*/  S2UR UR46, SR_CTAID.Z ;  /* 0x00000000002e79c3 */ /* 0x000e620000002700 */
[----:B------:R-:W-:Y:S01]  /*14a0*/  UISETP.GE.AND UP0, UPT, UR19, 0x1, UPT ;  /* 0x000000011300788c */ /* 0x000fe2000bf06270 */
[----:B------:R-:W-:-:S08]  /*14b0*/  UMOV UR44, UR21 ;  /* 0x00000015002c7c82 */ /* 0x000fd00008000000 */
[----:B------:R-:W-:Y:S05]  /*14c0*/  BRA.U !UP0, `(.L_x_18) ;  /* 0x0000000108d47547 */ /* 0x000fea000b800000 */
[----:B------:R-:W2:Y:S01]  /*14d0*/  LDCU.128 UR12, c[0x0][0xb10] ;  /* 0x00016200ff0c77ac */ /* 0x000ea20008000c00 */
[----:B------:R-:W3:Y:S01]  /*14e0*/  LDCU UR22, c[0x0][0xb0c] ;  /* 0x00016180ff1677ac */ /* 0x000ee20008000800 */
[----:B------:R-:W4:Y:S01]  /*14f0*/  LDCU UR6, c[0x0][0x370] ;  /* 0x00006e00ff0677ac */ /* 0x000f220008000800 */
[----:B------:R-:W1:Y:S01]  /*1500*/  LDCU UR7, c[0x0][0x374] ;  /* 0x00006e80ff0777ac */ /* 0x000e620008000800 */
[----:B------:R-:W1:Y:S01]  /*1510*/  LDCU UR23, c[0x0][0xb20] ;  /* 0x00016400ff1777ac */ /* 0x000e620008000800 */
[----:B--2---:R-:W-:Y:S02]  /*1520*/  UIMAD.WIDE.U32 UR4, UR21, UR12, URZ ;  /* 0x0000000c150472a5 */ /* 0x004fe4000f8e00ff */
[----:B---3--:R-:W-:Y:S01]  /*1530*/  UISETP.NE.AND UP0, UPT, UR22, 0x1, UPT ;  /* 0x000000011600788c */ /* 0x008fe2000bf05270 */
[----:B------:R-:W2:Y:S01]  /*1540*/  LDCU.64 UR8, c[0x0][0xb28] ;  /* 0x00016500ff0877ac */ /* 0x000ea20008000a00 */
[----:B----4-:R-:W-:-:S03]  /*1550*/  UIMAD.WIDE.U32 UR10, UR6, UR12, URZ ;  /* 0x0000000c060a72a5 */ /* 0x010fc6000f8e00ff */
[----:B------:R-:W-:Y:S01]  /*1560*/  UMOV UR4, UR5 ;  /* 0x0000000500047c82 */ /* 0x000fe20008000000 */
[----:B------:R-:W-:Y:S02]  /*1570*/  UISETP.NE.AND UP2, UPT, UR19, 0x1, UPT ;  /* 0x000000011300788c */ /* 0x000fe4000bf45270 */
[----:B------:R-:W-:Y:S01]  /*1580*/  USHF.R.U32.HI UR4, URZ, UR13, UR4 ;  /* 0x0000000dff047299 */ /* 0x000fe20008011604 */
[----:B------:R-:W-:Y:S01]  /*1590*/  UMOV UR10, UR11 ;  /* 0x0000000b000a7c82 */ /* 0x000fe20008000000 */
[----:B------:R-:W-:Y:S02]  /*15a0*/  UIMAD.WIDE.U32 UR16, UR20, UR15, URZ ;  /* 0x0000000f141072a5 */ /* 0x000fe4000f8e00ff */
[----:B------:R-:W-:Y:S02]  /*15b0*/  USEL UR5, UR21, UR4, !UP0 ;  /* 0x0000000415057287 */ /* 0x000fe4000c000000 */
[----:B------:R-:W-:Y:S02]  /*15c0*/  @UP0 USHF.R.U32.HI UR6, URZ, UR13, UR10 ;  /* 0x0000000dff060299 */ /* 0x000fe4000801160a */
[----:B------:R-:W-:-:S02]  /*15d0*/  UISETP.NE.AND UP0, UPT, UR14, 0x1, UPT ;  /* 0x000000010e00788c */ /* 0x000fc4000bf05270 */
[----:B-1----:R-:W-:Y:S02]  /*15e0*/  UIMAD.WIDE.U32 UR10, UR7, UR15, URZ ;  /* 0x0000000f070a72a5 */ /* 0x002fe4000f8e00ff */
[----:B--2---:R-:W-:Y:S01]  /*15f0*/  UIMAD.WIDE.U32 UR12, UR6, UR8, URZ ;  /* 0x00000008060c72a5 */ /* 0x004fe2000f8e00ff */
[----:B------:R-:W-:Y:S01]  /*1600*/  UMOV UR4, UR17 ;  /* 0x0000001100047c82 */ /* 0x000fe20008000000 */
[----:B------:R-:W-:-:S03]  /*1610*/  UIADD3 UR44, UPT, UPT, -UR5, URZ, URZ ;  /* 0x000000ff052c7290 */ /* 0x000fc6000fffe1ff */
[----:B------:R-:W-:Y:S01]  /*1620*/  UMOV UR10, UR11 ;  /* 0x0000000b000a7c82 */ /* 0x000fe20008000000 */
[----:B------:R-:W-:Y:S02]  /*1630*/  USHF.R.U32.HI UR4, URZ, UR23, UR4 ;  /* 0x00000017ff047299 */ /* 0x000fe40008011604 */
[----:B------:R-:W-:Y:S01]  /*1640*/  @UP0 USHF.R.U32.HI UR7, URZ, UR23, UR10 ;  /* 0x00000017ff070299 */ /* 0x000fe2000801160a */
[----:B------:R-:W-:Y:S01]  /*1650*/  UMOV UR12, UR13 ;  /* 0x0000000d000c7c82 */ /* 0x000fe20008000000 */
[----:B------:R-:W-:Y:S02]  /*1660*/  USEL UR4, UR20, UR4, !UP0 ;  /* 0x0000000414047287 */ /* 0x000fe4000c000000 */
[----:B------:R-:W-:Y:S02]  /*1670*/  UIMAD.WIDE.U32 UR10, UR7, UR8, URZ ;  /* 0x00000008070a72a5 */ /* 0x000fe4000f8e00ff */
[----:B------:R-:W-:Y:S02]  /*1680*/  @UP2 USHF.R.U32.HI UR6, URZ, UR9, UR12 ;  /* 0x00000009ff062299 */ /* 0x000fe4000801160c */
[----:B------:R-:W-:-:S02]  /*1690*/  UIMAD.WIDE.U32 UR12, UR4, UR8, URZ ;  /* 0x00000008040c72a5 */ /* 0x000fc4000f8e00ff */
[----:B------:R-:W-:Y:S01]  /*16a0*/  UIMAD UR44, UR22, UR44, UR21 ;  /* 0x0000002c162c72a4 */ /* 0x000fe2000f8e0215 */
[----:B------:R-:W-:Y:S02]  /*16b0*/  UMOV UR10, UR11 ;  /* 0x0000000b000a7c82 */ /* 0x000fe40008000000 */
[----:B------:R-:W-:Y:S02]  /*16c0*/  @UP2 USHF.R.U32.HI UR7, URZ, UR9, UR10 ;  /* 0x00000009ff072299 */ /* 0x000fe4000801160a */
[----:B------:R-:W-:Y:S02]  /*16d0*/  UIMAD UR10, UR6, UR19, URZ ;  /* 0x00000013060a72a4 */ /* 0x000fe4000f8e02ff */
[----:B------:R-:W-:-:S04]  /*16e0*/  UIMAD UR7, UR7, UR19, URZ ;  /* 0x00000013070772a4 */ /* 0x000fc8000f8e02ff */
[----:B------:R-:W-:-:S03]  /*16f0*/  UISETP.GE.AND UP0, UPT, UR4, UR7, UPT ;  /* 0x000000070400728c */ /* 0x000fc6000bf06270 */
[----:B------:R-:W-:Y:S01]  /*1700*/  UMOV UR7, UR13 ;  /* 0x0000000d00077c82 */ /* 0x000fe20008000000 */
[----:B------:R-:W-:Y:S02]  /*1710*/  UISETP.GE.OR UP0, UPT, UR5, UR10, UP0 ;  /* 0x0000000a0500728c */ /* 0x000fe40008706670 */
[----:B------:R-:W-:Y:S02]  /*1720*/  UIMAD.WIDE.U32 UR10, UR5, UR8, URZ ;  /* 0x00000008050a72a5 */ /* 0x000fe4000f8e00ff */
[----:B------:R-:W-:Y:S02]  /*1730*/  USHF.R.U32.HI UR7, URZ, UR9, UR7 ;  /* 0x00000009ff077299 */ /* 0x000fe40008011607 */
[----:B------:R-:W-:Y:S02]  /*1740*/  UIADD3 UR10, UPT, UPT, -UR4, URZ, URZ ;  /* 0x000000ff040a7290 */ /* 0x000fe4000fffe1ff */
[----:B------:R-:W-:Y:S02]  /*1750*/  USEL UR7, UR4, UR7, !UP2 ;  /* 0x0000000704077287 */ /* 0x000fe4000d000000 */
[----:B------:R-:W-:Y:S01]  /*1760*/  UIMAD UR10, UR14, UR10, UR20 ;  /* 0x0000000a0e0a72a4 */ /* 0x000fe2000f8e0214 */
[----:B------:R-:W-:-:S02]  /*1770*/  @!UP0 UMOV UR8, UR11 ;  /* 0x0000000b00088c82 */ /* 0x000fc40008000000 */
[----:B------:R-:W-:Y:S02]  /*1780*/  @!UP0 USHF.R.U32.HI UR8, URZ, UR9, UR8 ;  /* 0x00000009ff088299 */ /* 0x000fe40008011608 */
[----:B------:R-:W-:Y:S02]  /*1790*/  UIADD3 UR9, UPT, UPT, -UR7, URZ, URZ ;  /* 0x000000ff07097290 */ /* 0x000fe4000fffe1ff */
[----:B------:R-:W-:Y:S02]  /*17a0*/  @!UP0 USEL UR8, UR5, UR8, !UP2 ;  /* 0x0000000805088287 */ /* 0x000fe4000d000000 */
[----:B------:R-:W-:Y:S02]  /*17b0*/  UIMAD UR9, UR19, UR9, UR4 ;  /* 0x00000009130972a4 */ /* 0x000fe4000f8e0204 */
[----:B------:R-:W-:Y:S02]  /*17c0*/  @!UP0 UIADD3 UR7, UPT, UPT, UR7, -UR8, URZ ;  /* 0x8000000807078290 */ /* 0x000fe4000fffe0ff */
[----:B------:R-:W-:-:S02]  /*17d0*/  @!UP0 UIMAD UR6, UR9, UR6, UR8 ;  /* 0x00000006090682a4 */ /* 0x000fc4000f8e0208 */
[----:B------:R-:W-:-:S04]  /*17e0*/  @!UP0 UIMAD UR4, UR7, UR19, UR5 ;  /* 0x00000013070482a4 */ /* 0x000fc8000f8e0205 */
[----:B------:R-:W-:Y:S01]  /*17f0*/  UIMAD UR20, UR4, UR14, UR10 ;  /* 0x0000000e041472a4 */ /* 0x000fe2000f8e020a */
[----:B------:R-:W-:Y:S02]  /*1800*/  @!UP0 UMOV UR5, UR6 ;  /* 0x0000000600058c82 */ /* 0x000fe40008000000 */
[----:B------:R-:W-:-:S12]  /*1810*/  UIMAD UR44, UR5, UR22, UR44 ;  /* 0x00000016052c72a4 */ /* 0x000fd8000f8e022c */
.L_x_18:
[----:B------:R-:W-:-:S09]  /*1820*/  UISETP.NE.AND UP0, UPT, UR24, 0x1, UPT ;  /* 0x000000011800788c */ /* 0x000fd2000bf05270 */
[----:B------:R-:W-:Y:S05]  /*1830*/  BRA.U UP0, `(.L_x_19) ;  /* 0x0000000100407547 */ /* 0x000fea000b800000 */
[----:B------:R-:W2:Y:S01]  /*1840*/  LDCU.128 UR8, c[0x0][0xb10] ;  /* 0x00016200ff0877ac */ /* 0x000ea20008000c00 */
[----:B------:R-:W3:Y:S01]  /*1850*/  LDCU UR12, c[0x0][0xb0c] ;  /* 0x00016180ff0c77ac */ /* 0x000ee20008000800 */
[----:B------:R-:W4:Y:S01]  /*1860*/  LDCU UR13, c[0x0][0xb20] ;  /* 0x00016400ff0d77ac */ /* 0x000f220008000800 */
[----:B--2---:R-:W-:Y:S02]  /*1870*/  UIMAD.WIDE.U32 UR4, UR44, UR8, URZ ;  /* 0x000000082c0472a5 */ /* 0x004fe4000f8e00ff */
[----:B------:R-:W-:Y:S02]  /*1880*/  UIMAD.WIDE.U32 UR6, UR20, UR11, URZ ;  /* 0x0000000b140672a5 */ /* 0x000fe4000f8e00ff */
[----:B---3--:R-:W-:Y:S02]  /*1890*/  UISETP.NE.AND UP0, UPT, UR12, 0x1, UPT ;  /* 0x000000010c00788c */ /* 0x008fe4000bf05270 */
[----:B------:R-:W-:-:S03]  /*18a0*/  USHF.R.U32.HI UR5, URZ, UR9, UR5 ;  /* 0x00000009ff057299 */ /* 0x000fc60008011605 */
[----:B------:R-:W-:Y:S01]  /*18b0*/  UMOV UR4, UR7 ;  /* 0x0000000700047c82 */ /* 0x000fe20008000000 */
[----:B------:R-:W-:Y:S02]  /*18c0*/  USEL UR5, UR44, UR5, !UP0 ;  /* 0x000000052c057287 */ /* 0x000fe4000c000000 */
[----:B------:R-:W-:Y:S02]  /*18d0*/  UISETP.NE.AND UP0, UPT, UR10, 0x1, UPT ;  /* 0x000000010a00788c */ /* 0x000fe4000bf05270 */
[----:B----4-:R-:W-:-:S04]  /*18e0*/  USHF.R.U32.HI UR4, URZ, UR13, UR4 ;  /* 0x0000000dff047299 */ /* 0x010fc80008011604 */
[----:B------:R-:W-:-:S04]  /*18f0*/  USEL UR4, UR20, UR4, !UP0 ;  /* 0x0000000414047287 */ /* 0x000fc8000c000000 */
[----:B------:R-:W-:Y:S02]  /*1900*/  UIADD3 UR6, UPT, UPT, -UR4, UR5, URZ ;  /* 0x0000000504067290 */ /* 0x000fe4000fffe1ff */
[----:B------:R-:W-:Y:S02]  /*1910*/  UIADD3 UR4, UPT, UPT, UR4, -UR5, URZ ;  /* 0x8000000504047290 */ /* 0x000fe4000fffe0ff */
[----:B------:R-:W-:Y:S02]  /*1920*/  UIMAD UR20, UR6, UR10, UR20 ;  /* 0x0000000a061472a4 */ /* 0x000fe4000f8e0214 */
[----:B------:R-:W-:-:S12]  /*1930*/  UIMAD UR44, UR4, UR12, UR44 ;  /* 0x0000000c042c72a4 */ /* 0x000fd8000f8e022c */
.L_x_19:
[----:B------:R-:W-:Y:S05]  /*1940*/  BRA.U !UP6, `(.L_x_20) ;  /* 0x000000010e0c7547 */ /* 0x000fea000b800000 */
[----:B------:R-:W-:Y:S01]  /*1950*/  UCGABAR_WAIT ;  /* 0x0000000000007dc7 */ /* 0x000fe20008000000 */
[----:B------:R-:W-:Y:S01]  /*1960*/  CCTL.IVALL ;  /* 0x00000000ff00798f */ /* 0x000fe20002000000 */
[----:B------:R-:W-:Y:S05]  /*1970*/  BRA `(.L_x_21) ;  /* 0x0000000000047947 */ /* 0x000fea0003800000 */
.L_x_20:
[----:B------:R-:W-:Y:S06]  /*1980*/  BAR.SYNC.DEFER_BLOCKING 0x0 ;  /* 0x0000000000007b1d */ /* 0x000fec0000010000 */
.L_x_21:
[----:B------:R-:W-:Y:S05]  /*1990*/  BRA.U UP5, `(.L_x_22) ;  /* 0x0000002905bc7547 */ /* 0x000fea000b800000 */
[----:B------:R-:W2:Y:S01]  /*19a0*/  LDCU UR5, c[0x0][0x388] ;  /* 0x00007100ff0577ac */ /* 0x000ea20008000800 */
[----:B------:R-:W-:Y:S01]  /*19b0*/  PLOP3.LUT P1, PT, PT, PT, UP3, 0x80, 0x8 ;  /* 0x000000000008781c */ /* 0x000fe20003f2f038 */
[----:B------:R-:W-:Y:S01]  /*19c0*/  IMAD.MOV.U32 R2, RZ, RZ, RZ ;  /* 0x000000ffff027224 */ /* 0x000fe200078e00ff */
[----:B------:R-:W-:Y:S01]  /*19d0*/  ISETP.EQ.OR P2, PT, R3, RZ, P3 ;  /* 0x000000ff0300720c */ /* 0x000fe20001f42670 */
[----:B------:R-:W3:Y:S01]  /*19e0*/  LDCU UR6, c[0x0][0x38c] ;  /* 0x00007180ff0677ac */ /* 0x000ee20008000800 */
[----:B------:R-:W-:Y:S01]  /*19f0*/  PLOP3.LUT P1, PT, P1, PT, PT, 0x8, 0x80 ;  /* 0x000000000080781c */ /* 0x000fe20000f2e170 */
[----:B------:R-:W4:Y:S01]  /*1a00*/  LDCU UR48, c[0x0][0x390] ;  /* 0x00007200ff3077ac */ /* 0x000f220008000800 */
[----:B------:R-:W-:Y:S01]  /*1a10*/  UISETP.NE.AND UP1, UPT, UR18, URZ, UPT ;  /* 0x000000ff1200728c */ /* 0x000fe2000bf25270 */
[----:B------:R-:W1:Y:S01]  /*1a20*/  LDCU UR47, c[0x0][0x370] ;  /* 0x00006e00ff2f77ac */ /* 0x000e620008000800 */
[----:B--2---:R-:W-:Y:S01]  /*1a30*/  UIADD3 UR5, UPT, UPT, UR5, 0x1f, URZ ;  /* 0x0000001f05057890 */ /* 0x004fe2000fffe0ff */
[----:B------:R-:W2:Y:S03]  /*1a40*/  LDCU.64 UR36, c[0x0][0x348] ;  /* 0x00006900ff2477ac */ /* 0x000ea60008000a00 */
[----:B------:R-:W-:-:S02]  /*1a50*/  USHF.R.S32.HI UR4, URZ, 0x1f, UR5 ;  /* 0x0000001fff047899 */ /* 0x000fc40008011405 */
[----:B------:R-:W-:Y:S02]  /*1a60*/  USHF.L.U32 UR51, UR21, 0x6, URZ ;  /* 0x0000000615337899 */ /* 0x000fe400080006ff */
[----:B------:R-:W-:Y:S02]  /*1a70*/  ULEA.HI UR4, UR4, UR5, URZ, 0x5 ;  /* 0x0000000504047291 */ /* 0x000fe4000f8f28ff */
[----:B------:R-:W-:Y:S02]  /*1a80*/  USHF.L.U32 UR5, UR21, 0x5, URZ ;  /* 0x0000000515057899 */ /* 0x000fe400080006ff */
[----:B------:R-:W-:Y:S02]  /*1a90*/  USHF.R.S32.HI UR4, URZ, 0x5, UR4 ;  /* 0x00000005ff047899 */ /* 0x000fe40008011404 */
[----:B------:R-:W-:Y:S02]  /*1aa0*/  ULOP3.LUT UR50, UR5, 0x20, URZ, 0xc0, !UPT ;  /* 0x0000002005327892 */ /* 0x000fe4000f8ec0ff */
[----:B---3--:R-:W-:Y:S01]  /*1ab0*/  UIMAD UR4, UR4, UR6, URZ ;  /* 0x00000006040472a4 */ /* 0x008fe2000f8e02ff */
[----:B-1----:R-:W1:Y:S03]  /*1ac0*/  LDCU UR46, c[0x0][0x374] ;  /* 0x00006e80ff2e77ac */ /* 0x002e660008000800 */
[----:B----4-:R-:W-:-:S02]  /*1ad0*/  UIMAD UR48, UR4, UR48, URZ ;  /* 0x00000030043072a4 */ /* 0x010fc4000f8e02ff */
[----:B------:R-:W-:Y:S02]  /*1ae0*/  USEL UR33, UR53, 0x2, UP1 ;  /* 0x0000000235217887 */ /* 0x000fe40008800000 */
[----:B------:R-:W-:Y:S02]  /*1af0*/  UISETP.NE.AND UP2, UPT, UR48, URZ, UPT ;  /* 0x000000ff3000728c */ /* 0x000fe4000bf45270 */
[----:B------:R-:W-:Y:S01]  /*1b00*/  UISETP.LT.U32.AND UP0, UPT, UR48, 0x23, UPT ;  /* 0x000000233000788c */ /* 0x000fe2000bf01070 */
[----:B------:R-:W-:Y:S01]  /*1b10*/  UMOV UR23, 0x1 ;  /* 0x0000000100177882 */ /* 0x000fe20000000000 */
[----:B------:R-:W-:Y:S02]  /*1b20*/  UMOV UR26, URZ ;  /* 0x000000ff001a7c82 */ /* 0x000fe40008000000 */
[----:B------:R-:W-:Y:S01]  /*1b30*/  USEL UR4, UR48, 0x23, UP0 ;  /* 0x0000002330047887 */ /* 0x000fe20008000000 */
[----:B------:R-:W-:Y:S01]  /*1b40*/  UMOV UR27, URZ ;  /* 0x000000ff001b7c82 */ /* 0x000fe20008000000 */
[----:B------:R-:W-:-:S02]  /*1b50*/  UMOV UR34, URZ ;  /* 0x000000ff00227c82 */ /* 0x000fc40008000000 */
[----:B------:R-:W-:Y:S02]  /*1b60*/  UIADD3 UR5, UPT, UPT, UR4, -0x1, URZ ;  /* 0xffffffff04057890 */ /* 0x000fe4000fffe0ff */
[----:B------:R-:W-:Y:S02]  /*1b70*/  @!UP2 UIADD3 UR5, UPT, UPT, UR4, URZ, URZ ;  /* 0x000000ff0405a290 */ /* 0x000fe4000fffe0ff */
[----:B------:R-:W-:Y:S02]  /*1b80*/  UIADD3 UR45, UPT, UPT, UR48, -UR4, URZ ;  /* 0x80000004302d7290 */ /* 0x000fe4000fffe0ff */
[----:B-12---:R-:W-:-:S12]  /*1b90*/  UIADD3 UR49, UPT, UPT, UR5, 0x1, URZ ;  /* 0x0000000105317890 */ /* 0x006fd8000fffe0ff */
.L_x_40:
[----:B------:R-:W1:Y:S01]  /*1ba0*/  S2UR UR25, SR_CgaCtaId ;  /* 0x00000000001979c3 */ /* 0x000e620000008800 */
[----:B------:R-:W-:Y:S01]  /*1bb0*/  UMOV UR4, 0x400 ;  /* 0x0000040000047882 */ /* 0x000fe20000000000 */
[----:B------:R-:W-:Y:S01]  /*1bc0*/  MOV R0, UR23 ;  /* 0x0000001700007c02 */ /* 0x000fe20008000f00 */
[----:B------:R-:W-:Y:S02]  /*1bd0*/  UISETP.NE.AND UP0, UPT, UR48, URZ, UPT ;  /* 0x000000ff3000728c */ /* 0x000fe4000bf05270 */
[----:B------:R-:W-:Y:S01]  /*1be0*/  ULEA UR10, UR20, UR50, 0x6 ;  /* 0x00000032140a7291 */ /* 0x000fe2000f8e30ff */
[----:B------:R-:W-:Y:S01]  /*1bf0*/  SHF.L.U32 R0, R0, 0x1f, RZ ;  /* 0x0000001f00007819 */ /* 0x000fe200000006ff */
[----:B------:R-:W-:Y:S01]  /*1c00*/  UMOV UR24, URZ ;  /* 0x000000ff00187c82 */ /* 0x000fe20008000000 */
[----:B------:R-:W-:Y:S01]  /*1c10*/  UMOV UR13, URZ ;  /* 0x000000ff000d7c82 */ /* 0x000fe20008000000 */
[----:B------:R-:W-:Y:S01]  /*1c20*/  UMOV UR12, URZ ;  /* 0x000000ff000c7c82 */ /* 0x000fe20008000000 */
[----:B-1----:R-:W-:-:S04]  /*1c30*/  ULEA UR25, UR25, UR4, 0x18 ;  /* 0x0000000419197291 */ /* 0x002fc8000f8ec0ff */
[----:B------:R-:W-:-:S09]  /*1c40*/  ULEA UR4, UR26, UR25, 0x3 ;  /* 0x000000191a047291 */ /* 0x000fd2000f8e18ff */
[----:B------:R1:W2:Y:S01]  /*1c50*/  SYNCS.PHASECHK.TRANS64.TRYWAIT P0, [UR4+0x118], R0 ;  /* 0x00011800ff0075a7 */ /* 0x0002a20008001104 */
[----:B------:R-:W-:-:S04]  /*1c60*/  ULEA.HI UR4, UR44, UR44, URZ, 0x1 ;  /* 0x0000002c2c047291 */ /* 0x000fc8000f8f08ff */
[----:B------:R-:W-:-:S04]  /*1c70*/  USHF.L.U32 UR4, UR4, 0x6, URZ ;  /* 0x0000000604047899 */ /* 0x000fc800080006ff */
[----:B------:R-:W-:-:S04]  /*1c80*/  ULOP3.LUT UR4, UR4, 0xffffff80, URZ, 0xc0, !UPT ;  /* 0xffffff8004047892 */ /* 0x000fc8000f8ec0ff */
[----:B------:R-:W-:Y:S01]  /*1c90*/  ULOP3.LUT UR35, UR4, 0x40, UR51, 0xf8, !UPT ;  /* 0x0000004004237892 */ /* 0x000fe2000f8ef833 */
[----:B------:R-:W-:Y:S11]  /*1ca0*/  BRA.U !UP0, `(.L_x_23) ;  /* 0x0000000508607547 */ /* 0x000ff6000b800000 */
[----:B------:R-:W3:Y:S01]  /*1cb0*/  LDCU.128 UR16, c[0x0][0x480] ;  /* 0x00009000ff1077ac */ /* 0x000ee20008000c00 */
[----:B------:R-:W4:Y:S01]  /*1cc0*/  LDCU.64 UR20, c[0x0][0x490] ;  /* 0x00009200ff1477ac */ /* 0x000f220008000a00 */
[----:B------:R-:W1:Y:S01]  /*1cd0*/  LDCU.64 UR12, c[0x0][0x4b0] ;  /* 0x00009600ff0c77ac */ /* 0x000e620008000a00 */
[----:B------:R-:W1:Y:S01]  /*1ce0*/  LDCU.64 UR8, c[0x0][0x4d0] ;  /* 0x00009a00ff0877ac */ /* 0x000e620008000a00 */
[----:B------:R-:W1:Y:S01]  /*1cf0*/  LDCU UR43, c[0x0][0x390] ;  /* 0x00007200ff2b77ac */ /* 0x000e620008000800 */
[----:B---3--:R-:W-:Y:S02]  /*1d00*/  UIMAD.WIDE.U32 UR4, UR35, UR17, URZ ;  /* 0x00000011230472a5 */ /* 0x008fe4000f8e00ff */
[----:B------:R-:W-:Y:S01]  /*1d10*/  UISETP.NE.AND UP0, UPT, UR16, 0x1, UPT ;  /* 0x000000011000788c */ /* 0x000fe2000bf05270 */
[----:B------:R-:W3:Y:S04]  /*1d20*/  LDCU UR44, c[0x0][0x38c] ;  /* 0x00007180ff2c77ac */ /* 0x000ee80008000800 */
[----:B------:R-:W-:Y:S01]  /*1d30*/  UMOV UR4, UR5 ;  /* 0x0000000500047c82 */ /* 0x000fe20008000000 */
[----:B------:R-:W1:Y:S01]  /*1d40*/  LDCU.64 UR14, c[0x0][0x4b8] ;  /* 0x00009700ff0e77ac */ /* 0x000e620008000a00 */
[----:B------:R-:W-:-:S02]  /*1d50*/  USHF.R.U32.HI UR6, URZ, UR18, UR4 ;  /* 0x00000012ff067299 */ /* 0x000fc40008011604 */
[----:B------:R-:W-:Y:S02]  /*1d60*/  UIADD3 UR34, UPT, UPT, UR49, UR27, URZ ;  /* 0x0000001b31227290 */ /* 0x000fe4000fffe0ff */
[----:B------:R-:W-:Y:S02]  /*1d70*/  USEL UR6, UR35, UR6, !UP0 ;  /* 0x0000000623067287 */ /* 0x000fe4000c000000 */
[----:B------:R-:W-:Y:S02]  /*1d80*/  UISETP.NE.AND UP0, UPT, UR19, 0x1, UPT ;  /* 0x000000011300788c */ /* 0x000fe4000bf05270 */
[----:B----4-:R-:W-:Y:S02]  /*1d90*/  UIMAD.WIDE.U32 UR4, UR6, UR20, URZ ;  /* 0x00000014060472a5 */ /* 0x010fe4000f8e00ff */
[----:B------:R-:W-:Y:S01]  /*1da0*/  UIADD3 UR7, UPT, UPT, -UR6, URZ, URZ ;  /* 0x000000ff06077290 */ /* 0x000fe2000fffe1ff */
[----:B------:R-:W-:-:S03]  /*1db0*/  UMOV UR24, URZ ;  /* 0x000000ff00187c82 */ /* 0x000fc60008000000 */
[----:B------:R-:W-:Y:S01]  /*1dc0*/  UIMAD UR7, UR16, UR7, UR35 ;  /* 0x00000007100772a4 */ /* 0x000fe2000f8e0223 */
[----:B------:R-:W-:Y:S02]  /*1dd0*/  UMOV UR4, UR5 ;  /* 0x0000000500047c82 */ /* 0x000fe40008000000 */
[----:B------:R-:W-:Y:S02]  /*1de0*/  USHF.R.U32.HI UR21, URZ, UR21, UR4 ;  /* 0x00000015ff157299 */ /* 0x000fe40008011604 */
[----:B------:R-:W4:Y:S02]  /*1df0*/  LDCU.64 UR4, c[0x0][0x4d8] ;  /* 0x00009b00ff0477ac */ /* 0x000f240008000a00 */
[----:B------:R-:W-:-:S04]  /*1e00*/  USEL UR21, UR6, UR21, !UP0 ;  /* 0x0000001506157287 */ /* 0x000fc8000c000000 */
[----:B------:R-:W-:-:S04]  /*1e10*/  UIADD3 UR20, UPT, UPT, -UR21, URZ, URZ ;  /* 0x000000ff15147290 */ /* 0x000fc8000fffe1ff */
[----:B------:R-:W-:Y:S02]  /*1e20*/  UIMAD UR20, UR19, UR20, UR6 ;  /* 0x00000014131472a4 */ /* 0x000fe4000f8e0206 */
[----:B-1----:R-:W-:Y:S02]  /*1e30*/  UIMAD UR19, UR7, UR12, UR8 ;  /* 0x0000000c071372a4 */ /* 0x002fe4000f8e0208 */
[----:B------:R-:W-:Y:S01]  /*1e40*/  UIMAD UR20, UR20, UR13, UR9 ;  /* 0x0000000d141472a4 */ /* 0x000fe2000f8e0209 */
[----:B------:R-:W-:Y:S01]  /*1e50*/  UMOV UR6, UR26 ;  /* 0x0000001a00067c82 */ /* 0x000fe20008000000 */
[----:B------:R-:W-:Y:S01]  /*1e60*/  UMOV UR12, URZ ;  /* 0x000000ff000c7c82 */ /* 0x000fe20008000000 */
[----:B---3--:R-:W-:-:S09]  /*1e70*/  UMOV UR13, URZ ;  /* 0x000000ff000d7c82 */ /* 0x008fd20008000000 */
.L_x_29:
[----:B------:R-:W-:Y:S01]  /*1e80*/  @!P3 MOV R3, 0x3000 ;  /* 0x000030000003b802 */ /* 0x000fe20000000f00 */
[----:B------:R-:W-:Y:S01]  /*1e90*/  ULEA UR17, UR6, UR25, 0x3 ;  /* 0x0000001906117291 */ /* 0x000fe2000f8e18ff */
[----:B-12---:R-:W-:Y:S11]  /*1ea0*/  @P0 BRA `(.L_x_24) ;  /* 0x0000000000100947 */ /* 0x006ff60003800000 */
[----:B------:R-:W-:Y:S04]  /*1eb0*/  MOV R4, UR23 ;  /* 0x0000001700047c02 */ /* 0x000fe80008000f00 */
[----:B------:R-:W-:Y:S04]  /*1ec0*/  SHF.L.U32 R4, R4, 0x1f, RZ ;  /* 0x0000001f04047819 */ /* 0x000fe800000006ff */
[----:B------:R-:W1:Y:S02]  /*1ed0*/  SYNCS.PHASECHK.TRANS64.TRYWAIT P0, [UR17+0x118], R4 ;  /* 0x00011804ff0075a7 */ /* 0x000e640008001111 */
[----:B-1----:R-:W-:Y:S05]  /*1ee0*/  @!P0 BRA `(.L_x_25) ;  /* 0x0000007400508947 */ /* 0x002fea0003800000 */
.L_x_24:
[----:B------:R2:W-:Y:S01]  /*1ef0*/  @!P3 SYNCS.ARRIVE.TRANS64 RZ, [UR17], R3 ;  /* 0x00000003ffffb9a7 */ /* 0x0005e20008000011 */
[----:B------:R-:W-:Y:S04]  /*1f00*/  ULOP3.LUT UR7, UR33, 0x2, URZ, 0xfc, !UPT ;  /* 0x0000000221077892 */ /* 0x000fe8000f8efcff */
[----:B------:R-:W-:Y:S09]  /*1f10*/  UISETP.NE.AND UP0, UPT, UR7, 0x2, UPT ;  /* 0x000000020700788c */ /* 0x000ff2000bf05270 */
[----:B------:R-:W-:Y:S05]  /*1f20*/  BRA.U UP0, `(.L_x_26) ;  /* 0x0000000100047547 */ /* 0x000fea000b800000 */
[----:B----4-:R-:W-:Y:S05]  /*1f30*/  BPT.TRAP 0x1 ;  /* 0x000000040000795c */ /* 0x010fea0000300000 */
.L_x_26:
[----:B------:R-:W-:Y:S04]  /*1f40*/  BSSY.RECONVERGENT B0, `(.L_x_27) ;  /* 0x0000003000007945 */ /* 0x000fe80003800200 */
[----:B------:R-:W-:Y:S05]  /*1f50*/  @P2 BRA `(.L_x_28) ;  /* 0x0000000000042947 */ /* 0x000fea0003800000 */
[----:B----4-:R-:W-:Y:S05]  /*1f60*/  BPT.TRAP 0x1 ;  /* 0x000000040000795c */ /* 0x010fea0000300000 */
.L_x_28:
[----:B----4-:R-:W-:Y:S05]  /*1f70*/  BSYNC.RECONVERGENT B0 ;  /* 0x0000000000007941 */ /* 0x010fea0003800200 */
.L_x_27:
[----:B------:R-:W-:Y:S02]  /*1f80*/  UIADD3 UR7, UPT, UPT, UR6, 0x1, URZ ;  /* 0x0000000106077890 */ /* 0x000fe4000fffe0ff */
[----:B------:R-:W-:Y:S02]  /*1f90*/  ULEA UR16, UR6, UR25, 0xc ;  /* 0x0000001906107291 */ /* 0x000fe4000f8e60ff */
[----:B------:R-:W-:Y:S02]  /*1fa0*/  UISETP.NE.AND UP0, UPT, UR7, 0x23, UPT ;  /* 0x000000230700788c */ /* 0x000fe4000bf05270 */
[----:B------:R-:W-:Y:S02]  /*1fb0*/  UIADD3 UR30, UP1, UPT, UR36, 0x80, URZ ;  /* 0x00000080241e7890 */ /* 0x000fe4000ff3e0ff */
[----:B------:R-:W-:Y:S02]  /*1fc0*/  USEL UR8, URZ, 0x1, UP0 ;  /* 0x00000001ff087887 */ /* 0x000fe40008000000 */
[----:B------:R-:W-:Y:S02]  /*1fd0*/  USEL UR26, UR7, URZ, UP0 ;  /* 0x000000ff071a7287 */ /* 0x000fe40008000000 */
[----:B------:R-:W-:Y:S02]  /*1fe0*/  ULOP3.LUT UR23, UR23, UR8, URZ, 0x3c, !UPT ;  /* 0x0000000817177292 */ /* 0x000fe4000f8e3cff */
[----:B------:R-:W-:Y:S02]  /*1ff0*/  ULEA UR7, UR26, UR25, 0x3 ;  /* 0x000000191a077291 */ /* 0x000fe4000f8e18ff */
[----:B------:R-:W-:Y:S02]  /*2000*/  ULEA UR8, UR6, UR25, 0xb ;  /* 0x0000001906087291 */ /* 0x000fe4000f8e58ff */
[----:B------:R-:W-:Y:S01]  /*2010*/  ULOP3.LUT UR17, UR17, 0xfefffff8, URZ, 0xc0, !UPT ;  /* 0xfefffff811117892 */ /* 0x000fe2000f8ec0ff */
[----:B-1----:R-:W-:Y:S01]  /*2020*/  MOV R0, UR23 ;  /* 0x0000001700007c02 */ /* 0x002fe20008000f00 */
[----:B------:R-:W-:Y:S02]  /*2030*/  USHF.L.U32 UR18, UR24, 0x5, URZ ;  /* 0x0000000518127899 */ /* 0x000fe400080006ff */
[----:B------:R-:W-:Y:S01]  /*2040*/  UIADD3.X UR31, UPT, UPT, URZ, UR37, URZ, UP1, !UPT ;  /* 0x00000025ff1f7290 */ /* 0x000fe20008ffe4ff */
[----:B------:R-:W-:Y:S01]  /*2050*/  SHF.L.U32 R0, R0, 0x1f, RZ ;  /* 0x0000001f00007819 */ /* 0x000fe200000006ff */
[----:B------:R-:W-:Y:S02]  /*2060*/  UIADD3 UR16, UPT, UPT, UR16, 0x3400, URZ ;  /* 0x0000340010107890 */ /* 0x000fe4000fffe0ff */
[----:B------:R-:W-:Y:S01]  /*2070*/  UIADD3 UR28, UP0, UPT, UR36, 0x180, URZ ;  /* 0x00000180241c7890 */ /* 0x000fe2000ff1e0ff */
[----:B------:R3:W1:Y:S01]  /*2080*/  SYNCS.PHASECHK.TRANS64.TRYWAIT P0, [UR7+0x118], R0 ;  /* 0x00011800ff0075a7 */ /* 0x0006620008001107 */
[----:B------:R-:W-:Y:S02]  /*2090*/  UIMAD UR7, UR12, UR14, UR4 ;  /* 0x0000000e0c0772a4 */ /* 0x000fe4000f8e0204 */
[----:B------:R-:W-:Y:S02]  /*20a0*/  UIMAD UR6, UR13, UR15, UR5 ;  /* 0x0000000f0d0672a4 */ /* 0x000fe4000f8e0205 */
[----:B------:R-:W-:Y:S02]  /*20b0*/  UIADD3.X UR29, UPT, UPT, URZ, UR37, URZ, UP0, !UPT ;  /* 0x00000025ff1d7290 */ /* 0x000fe400087fe4ff */
[----:B------:R-:W-:Y:S02]  /*20c0*/  UPRMT UR6, UR7, 0x40, UR6 ;  /* 0x0000004007067896 */ /* 0x000fe40008000006 */
[----:B------:R-:W-:Y:S02]  /*20d0*/  UIADD3 UR8, UPT, UPT, UR8, 0x26400, URZ ;  /* 0x0002640008087890 */ /* 0x000fe4000fffe0ff */
[----:B------:R-:W-:Y:S02]  /*20e0*/  UPRMT UR6, UR6, 0x5410, URZ ;  /* 0x0000541006067896 */ /* 0x000fe400080000ff */
[----:B------:R-:W-:Y:S02]  /*20f0*/  UIADD3 UR32, UPT, UPT, UR12, 0x1, URZ ;  /* 0x000000010c207890 */ /* 0x000fe4000fffe0ff */
[----:B------:R-:W-:Y:S02]  /*2100*/  UIADD3 UR22, UPT, UPT, UR13, 0x1, URZ ;  /* 0x000000010d167890 */ /* 0x000fe4000fffe0ff */
[----:B------:R-:W-:Y:S02]  /*2110*/  UISETP.NE.AND UP2, UPT, UR32, UR44, UPT ;  /* 0x0000002c2000728c */ /* 0x000fe4000bf45270 */
[----:B------:R-:W-:Y:S02]  /*2120*/  UIADD3 UR27, UPT, UPT, UR27, 0x1, URZ ;  /* 0x000000011b1b7890 */ /* 0x000fe4000fffe0ff */
[----:B------:R-:W-:Y:S01]  /*2130*/  UIADD3 UR7, UPT, UPT, UR24, 0x1, URZ ;  /* 0x0000000118077890 */ /* 0x000fe2000fffe0ff */
[----:B------:R-:W-:Y:S01]  /*2140*/  UMOV UR40, 0x0 ;  /* 0x0000000000287882 */ /* 0x000fe20000000000 */
[----:B------:R-:W-:Y:S01]  /*2150*/  UMOV UR41, 0x10000000 ;  /* 0x1000000000297882 */ /* 0x000fe20000000000 */
[----:B------:R-:W-:Y:S01]  /*2160*/  UMOV UR9, UR17 ;  /* 0x0000001100097c82 */ /* 0x000fe20008000000 */
[----:B------:R4:W-:Y:S01]  /*2170*/  UTMALDG.4D.IM2COL.2CTA [UR16], [UR30], UR6, desc[UR40] ;  /* 0x000028101e0073b4 */ /* 0x0009e20008259006 */
[----:B------:R-:W-:Y:S02]  /*2180*/  UMOV UR11, UR18 ;  /* 0x00000012000b7c82 */ /* 0x000fe40008000000 */
[----:B------:R-:W-:Y:S04]  /*2190*/  @UP2 UIADD3 UR22, UPT, UPT, UR13, URZ, URZ ;  /* 0x000000ff0d162290 */ /* 0x000fe8000fffe0ff */
[----:B------:R-:W-:Y:S01]  /*21a0*/  UISETP.NE.AND UP0, UPT, UR22, UR43, UPT ;  /* 0x0000002b1600728c */ /* 0x000fe2000bf05270 */
[----:B------:R2:W-:Y:S10]  /*21b0*/  UTMALDG.4D.2CTA [UR8], [UR28], desc[UR40] ;  /* 0x000028081c0075b4 */ /* 0x0005f40008219000 */
[----:B------:R-:W-:Y:S07]  /*21c0*/  @UP0 UIADD3 UR7, UPT, UPT, UR24, URZ, URZ ;  /* 0x000000ff18070290 */ /* 0x000fee000fffe0ff */
[----:B------:R-:W-:Y:S01]  /*21d0*/  UMOV UR24, UR7 ;  /* 0x0000000700187c82 */ /* 0x000fe20008000000 */
[----:B----4-:R-:W-:Y:S01]  /*21e0*/  UMOV UR6, UR26 ;  /* 0x0000001a00067c82 */ /* 0x010fe20008000000 */
[----:B--2---:R-:W-:Y:S02]  /*21f0*/  USEL UR13, UR22, URZ, UP0 ;  /* 0x000000ff160d7287 */ /* 0x004fe40008000000 */
[----:B------:R-:W-:Y:S02]  /*2200*/  UISETP.NE.AND UP0, UPT, UR27, UR34, UPT ;  /* 0x000000221b00728c */ /* 0x000fe4000bf05270 */
[----:B------:R-:W-:Y:S07]  /*2210*/  USEL UR12, UR32, URZ, UP2 ;  /* 0x000000ff200c7287 */ /* 0x000fee0009000000 */
[----:B---3--:R-:W-:Y:S05]  /*2220*/  BRA.U UP0, `(.L_x_29) ;  /* 0xfffffffd00147547 */ /* 0x008fea000b83ffff */
.L_x_23:
[----:B------:R-:W-:Y:S01]  /*2230*/  ULEA UR4, UR26, UR25, 0x3 ;  /* 0x000000191a047291 */ /* 0x000fe2000f8e18ff */
[----:B-1----:R-:W-:Y:S01]  /*2240*/  MOV R0, UR23 ;  /* 0x0000001700007c02 */ /* 0x002fe20008000f00 */
[----:B------:R-:W-:Y:S01]  /*2250*/  @!P1 SYNCS.ARRIVE.TRANS64.A1T0 RZ, [UR25+0x268], RZ ;  /* 0x000268ffffff99a7 */ /* 0x000fe20008100019 */
[----:B------:R-:W-:Y:S02]  /*2260*/  UISETP.GE.AND UP0, UPT, UR45, 0x1, UPT ;  /* 0x000000012d00788c */ /* 0x000fe4000bf06270 */
[----:B------:R-:W-:-:S04]  /*2270*/  SHF.L.U32 R0, R0, 0x1f, RZ ;  /* 0x0000001f00007819 */ /* 0x000fc800000006ff */
[----:B--2---:R1:W2:Y:S03]  /*2280*/  SYNCS.PHASECHK.TRANS64.TRYWAIT P0, [UR4+0x118], R0 ;  /* 0x00011800ff0075a7 */ /* 0x0042a60008001104 */
[----:B------:R-:W-:Y:S05]  /*2290*/  BRA.U !UP0, `(.L_x_30) ;  /* 0x00000005085c7547 */ /* 0x000fea000b800000 */
        /* <DEDUP_REMOVED lines=16> */
[----:B------:R-:W-:-:S03]  /*23a0*/  UMOV UR32, UR45 ;  /* 0x0000002d00207c82 */ /* 0x000fc60008000000 */
        /* <DEDUP_REMOVED lines=9> */
[----:B---3--:R-:W-:-:S11]  /*2440*/  UMOV UR6, UR26 ;  /* 0x0000001a00067c82 */ /* 0x008fd60008000000 */
.L_x_36:
[----:B------:R-:W-:Y:S01]  /*2450*/  @!P3 MOV R3, 0x3000 ;  /* 0x000030000003b802 */ /* 0x000fe20000000f00 */
[----:B------:R-:W-:Y:S01]  /*2460*/  ULEA UR17, UR6, UR25, 0x3 ;  /* 0x0000001906117291 */ /* 0x000fe2000f8e18ff */
[----:B-12---:R-:W-:Y:S11]  /*2470*/  @P0 BRA `(.L_x_31) ;  /* 0x0000000000100947 */ /* 0x006ff60003800000 */
[----:B------:R-:W-:Y:S04]  /*2480*/  MOV R4, UR23 ;  /* 0x0000001700047c02 */ /* 0x000fe80008000f00 */
[----:B------:R-:W-:Y:S04]  /*2490*/  SHF.L.U32 R4, R4, 0x1f, RZ ;  /* 0x0000001f04047819 */ /* 0x000fe800000006ff */
[----:B------:R-:W1:Y:S02]  /*24a0*/  SYNCS.PHASECHK.TRANS64.TRYWAIT P0, [UR17+0x118], R4 ;  /* 0x00011804ff0075a7 */ /* 0x000e640008001111 */
[----:B-1----:R-:W-:Y:S05]  /*24b0*/  @!P0 BRA `(.L_x_32) ;  /* 0x0000006c00f48947 */ /* 0x002fea0003800000 */
.L_x_31:
[----:B------:R2:W-:Y:S01]  /*24c0*/  @!P3 SYNCS.ARRIVE.TRANS64 RZ, [UR17], R3 ;  /* 0x00000003ffffb9a7 */ /* 0x0005e20008000011 */
[----:B------:R-:W-:Y:S04]  /*24d0*/  ULOP3.LUT UR7, UR33, 0x2, URZ, 0xfc, !UPT ;  /* 0x0000000221077892 */ /* 0x000fe8000f8efcff */
[----:B------:R-:W-:Y:S09]  /*24e0*/  UISETP.NE.AND UP0, UPT, UR7, 0x2, UPT ;  /* 0x000000020700788c */ /* 0x000ff2000bf05270 */
[----:B------:R-:W-:Y:S05]  /*24f0*/  BRA.U UP0, `(.L_x_33) ;  /* 0x0000000100047547 */ /* 0x000fea000b800000 */
[----:B----4-:R-:W-:Y:S05]  /*2500*/  BPT.TRAP 0x1 ;  /* 0x000000040000795c */ /* 0x010fea0000300000 */
.L_x_33:
[----:B------:R-:W-:Y:S04]  /*2510*/  BSSY.RECONVERGENT B0, `(.L_x_34) ;  /* 0x0000003000007945 */ /* 0x000fe80003800200 */
[----:B------:R-:W-:Y:S05]  /*2520*/  @P2 BRA `(.L_x_35) ;  /* 0x0000000000042947 */ /* 0x000fea0003800000 */
[----:B----4-:R-:W-:Y:S05]  /*2530*/  BPT.TRAP 0x1 ;  /* 0x000000040000795c */ /* 0x010fea0000300000 */
.L_x_35:
[----:B----4-:R-:W-:Y:S05]  /*2540*/  BSYNC.RECONVERGENT B0 ;  /* 0x0000000000007941 */ /* 0x010fea0003800200 */
.L_x_34:
        /* <DEDUP_REMOVED lines=26> */
[----:B------:R-:W-:Y:S01]  /*26f0*/  UIADD3 UR7, UPT, UPT, UR24, 0x1, URZ ;  /* 0x0000000118077890 */ /* 0x000fe2000fffe0ff */
[----:B------:R-:W-:Y:S01]  /*2700*/  UMOV UR40, 0x0 ;  /* 0x0000000000287882 */ /* 0x000fe20000000000 */
[----:B------:R-:W-:Y:S01]  /*2710*/  UMOV UR41, 0x10000000 ;  /* 0x1000000000297882 */ /* 0x000fe20000000000 */
[----:B------:R-:W-:Y:S01]  /*2720*/  UMOV UR9, UR17 ;  /* 0x0000001100097c82 */ /* 0x000fe20008000000 */
[----:B------:R4:W-:Y:S01]  /*2730*/  UTMALDG.4D.IM2COL.2CTA [UR16], [UR30], UR6, desc[UR40] ;  /* 0x000028101e0073b4 */ /* 0x0009e20008259006 */
[----:B------:R-:W-:Y:S04]  /*2740*/  UMOV UR11, UR18 ;  /* 0x00000012000b7c82 */ /* 0x000fe80008000000 */
[----:B------:R-:W-:Y:S04]  /*2750*/  @UP2 UIADD3 UR22, UPT, UPT, UR13, URZ, URZ ;  /* 0x000000ff0d162290 */ /* 0x000fe8000fffe0ff */
[----:B------:R-:W-:Y:S01]  /*2760*/  UISETP.NE.AND UP0, UPT, UR22, UR43, UPT ;  /* 0x0000002b1600728c */ /* 0x000fe2000bf05270 */
[----:B------:R2:W-:Y:S10]  /*2770*/  UTMALDG.4D.2CTA [UR8], [UR28], desc[UR40] ;  /* 0x000028081c0075b4 */ /* 0x0005f40008219000 */
[----:B------:R-:W-:Y:S07]  /*2780*/  @UP0 UIADD3 UR7, UPT, UPT, UR24, URZ, URZ ;  /* 0x000000ff18070290 */ /* 0x000fee000fffe0ff */
[----:B------:R-:W-:Y:S01]  /*2790*/  UMOV UR24, UR7 ;  /* 0x0000000700187c82 */ /* 0x000fe20008000000 */
[----:B----4-:R-:W-:Y:S02]  /*27a0*/  UIADD3 UR6, UPT, UPT, UR32, -0x1, URZ ;  /* 0xffffffff20067890 */ /* 0x010fe4000fffe0ff */
[----:B--2---:R-:W-:Y:S02]  /*27b0*/  USEL UR13, UR22, URZ, UP0 ;  /* 0x000000ff160d7287 */ /* 0x004fe40008000000 */
[----:B------:R-:W-:Y:S02]  /*27c0*/  UISETP.GT.U32.AND UP0, UPT, UR32, 0x1, UPT ;  /* 0x000000012000788c */ /* 0x000fe4000bf04070 */
[----:B------:R-:W-:Y:S01]  /*27d0*/  USEL UR12, UR27, URZ, UP2 ;  /* 0x000000ff1b0c7287 */ /* 0x000fe20009000000 */
[----:B------:R-:W-:Y:S01]  /*27e0*/  UMOV UR32, UR6 ;  /* 0x0000000600207c82 */ /* 0x000fe20008000000 */
[----:B------:R-:W-:Y:S05]  /*27f0*/  UMOV UR6, UR26 ;  /* 0x0000001a00067c82 */ /* 0x000fea0008000000 */
[----:B---3--:R-:W-:Y:S05]  /*2800*/  BRA.U UP0, `(.L_x_36) ;  /* 0xfffffffd00107547 */ /* 0x008fea000b83ffff */
.L_x_30:
[----:B------:R-:W-:Y:S01]  /*2810*/  SHF.L.U32 R3, R2, 0x1f, RZ ;  /* 0x0000001f02037819 */ /* 0x000fe200000006ff */
[----:B------:R-:W-:-:S03]  /*2820*/  NOP ;  /* 0x0000000000007918 */ /* 0x000fc60000000000 */
[----:B-12---:R-:W1:Y:S02]  /*2830*/  SYNCS.PHASECHK.TRANS64.TRYWAIT P0, [UR25+0x270], R3 ;  /* 0x00027003ff0075a7 */ /* 0x006e640008001119 */
[----:B-1----:R-:W-:Y:S05]  /*2840*/  @!P0 BRA `(.L_x_37) ;  /* 0x0000006c00288947 */ /* 0x002fea0003800000 */
.L_x_161:
[----:B------:R-:W2:Y:S01]  /*2850*/  LDS.128 R4, [UR25+0x2b0] ;  /* 0x0002b019ff047984 */ /* 0x000ea20008000c00 */
[----:B------:R-:W-:Y:S02]  /*2860*/  UIADD3 UR4, UPT, UPT, UR25, 0x278, URZ ;  /* 0x0000027819047890 */ /* 0x000fe4000fffe0ff */
[----:B------:R-:W-:Y:S01]  /*2870*/  UISETP.GE.AND UP0, UPT, UR39, 0x1, UPT ;  /* 0x000000012700788c */ /* 0x000fe2000bf06270 */
[----:B------:R-:W-:Y:S01]  /*2880*/  @!PT LDS RZ, [RZ] ;  /* 0x00000000fffff984 */ /* 0x000fe20000000800 */
[----:B------:R-:W-:Y:S01]  /*2890*/  @!PT LDS RZ, [RZ] ;  /* 0x00000000fffff984 */ /* 0x000fe20000000800 */
[----:B------:R-:W-:Y:S01]  /*28a0*/  @!PT LDS RZ, [RZ] ;  /* 0x00000000fffff984 */ /* 0x000fe20000000800 */
[----:B------:R-:W-:Y:S01]  /*28b0*/  @!PT LDS RZ, [RZ] ;  /* 0x00000000fffff984 */ /* 0x000fe20000000800 */
[----:B------:R3:W-:Y:S06]  /*28c0*/  MEMBAR.ALL.CTA ;  /* 0x0000000000007992 */ /* 0x0007ec0000008000 */
[----:B---3--:R-:W3:Y:S01]  /*28d0*/  FENCE.VIEW.ASYNC.S ;  /* 0x00000000000073c6 */ /* 0x008ee20000000000 */
[----:B------:R-:W-:-:S09]  /*28e0*/  UPRMT UR4, URZ, 0x654, UR4 ;  /* 0x00000654ff047896 */ /* 0x000fd20008000004 */
[----:B---3--:R-:W-:Y:S01]  /*28f0*/  SYNCS.ARRIVE.TRANS64.RED.A1T0 RZ, [UR4], RZ ;  /* 0x000000ffffff79a7 */ /* 0x008fe20008100404 */
[----:B--2---:R-:W-:-:S13]  /*2900*/  LOP3.LUT P0, RZ, R6, 0x1, RZ, 0xc0, !PT ;  /* 0x0000000106ff7812 */ /* 0x004fda000780c0ff */
[----:B------:R-:W-:Y:S01]  /*2910*/  VOTEU.ANY UP1, P0 ;  /* 0x0000000000ff7886 */ /* 0x000fe20000020100 */
[----:B------:R-:W-:-:S13]  /*2920*/  PLOP3.LUT P0, PT, PT, PT, UP1, 0x80, 0x8 ;  /* 0x000000000008781c */ /* 0x000fda0003f0f018 */
[----:B-1----:R-:W-:Y:S02]  /*2930*/  @P0 MOV R0, R4 ;  /* 0x0000000400000202 */ /* 0x002fe40000000f00 */
[----:B------:R-:W-:Y:S02]  /*2940*/  @P0 LOP3.LUT R4, R5, 0xffff, RZ, 0xc0, !PT ;  /* 0x0000ffff05040812 */ /* 0x000fe400078ec0ff */
[----:B------:R-:W-:Y:S02]  /*2950*/  @P0 R2UR UR6, R0 ;  /* 0x00000000000602ca */ /* 0x000fe400000e0000 */
[----:B------:R-:W-:-:S11]  /*2960*/  @P0 R2UR UR5, R4 ;  /* 0x00000000040502ca */ /* 0x000fd600000e0000 */
[----:B------:R-:W-:Y:S02]  /*2970*/  @UP1 UMOV UR42, UR6 ;  /* 0x00000006002a1c82 */ /* 0x000fe40008000000 */
[----:B------:R-:W-:Y:S01]  /*2980*/  @UP1 UMOV UR38, UR5 ;  /* 0x0000000500261c82 */ /* 0x000fe20008000000 */
[----:B------:R-:W-:Y:S05]  /*2990*/  BRA.U !UP0, `(.L_x_38) ;  /* 0x0000000108d47547 */ /* 0x000fea000b800000 */
[----:B------:R-:W1:Y:S01]  /*29a0*/  LDCU.128 UR16, c[0x0][0xb10] ;  /* 0x00016200ff1077ac */ /* 0x000e620008000c00 */
[----:B------:R-:W2:Y:S01]  /*29b0*/  LDCU UR21, c[0x0][0xb20] ;  /* 0x00016400ff1577ac */ /* 0x000ea20008000800 */
[----:B------:R-:W3:Y:S01]  /*29c0*/  LDCU UR20, c[0x0][0xb0c] ;  /* 0x00016180ff1477ac */ /* 0x000ee20008000800 */
[----:B------:R-:W4:Y:S01]  /*29d0*/  LDCU.64 UR8, c[0x0][0xb28] ;  /* 0x00016500ff0877ac */ /* 0x000f220008000a00 */
[----:B------:R-:W-:Y:S02]  /*29e0*/  UISETP.NE.AND UP3, UPT, UR39, 0x1, UPT ;  /* 0x000000012700788c */ /* 0x000fe4000bf65270 */
[----:B-1----:R-:W-:Y:S02]  /*29f0*/  UIMAD.WIDE.U32 UR4, UR46, UR19, URZ ;  /* 0x000000132e0472a5 */ /* 0x002fe4000f8e00ff */
[----:B------:R-:W-:Y:S02]  /*2a00*/  UIMAD.WIDE.U32 UR6, UR47, UR16, URZ ;  /* 0x000000102f0672a5 */ /* 0x000fe4000f8e00ff */
[----:B------:R-:W-:-:S02]  /*2a10*/  UISETP.NE.AND UP0, UPT, UR18, 0x1, UPT ;  /* 0x000000011200788c */ /* 0x000fc4000bf05270 */
[----:B------:R-:W-:Y:S01]  /*2a20*/  UIMAD.WIDE.U32 UR14, UR38, UR19, URZ ;  /* 0x00000013260e72a5 */ /* 0x000fe2000f8e00ff */
[----:B------:R-:W-:Y:S01]  /*2a30*/  UMOV UR4, UR5 ;  /* 0x0000000500047c82 */ /* 0x000fe20008000000 */
[----:B---3--:R-:W-:Y:S02]  /*2a40*/  UISETP.NE.AND UP2, UPT, UR20, 0x1, UPT ;  /* 0x000000011400788c */ /* 0x008fe4000bf45270 */
[----:B--2---:R-:W-:Y:S02]  /*2a50*/  USHF.R.U32.HI UR5, URZ, UR21, UR4 ;  /* 0x00000015ff057299 */ /* 0x004fe40008011604 */
[----:B------:R-:W-:Y:S01]  /*2a60*/  UIMAD.WIDE.U32 UR12, UR42, UR16, URZ ;  /* 0x000000102a0c72a5 */ /* 0x000fe2000f8e00ff */
[----:B------:R-:W-:Y:S01]  /*2a70*/  UMOV UR4, UR7 ;  /* 0x0000000700047c82 */ /* 0x000fe20008000000 */
[----:B------:R-:W-:Y:S02]  /*2a80*/  USEL UR5, UR46, UR5, !UP0 ;  /* 0x000000052e057287 */ /* 0x000fe4000c000000 */
[----:B------:R-:W-:-:S02]  /*2a90*/  USHF.R.U32.HI UR4, URZ, UR17, UR4 ;  /* 0x00000011ff047299 */ /* 0x000fc40008011604 */
[----:B----4-:R-:W-:Y:S02]  /*2aa0*/  UIMAD.WIDE.U32 UR10, UR5, UR8, URZ ;  /* 0x00000008050a72a5 */ /* 0x010fe4000f8e00ff */
[----:B------:R-:W-:Y:S01]  /*2ab0*/  USEL UR6, UR47, UR4, !UP2 ;  /* 0x000000042f067287 */ /* 0x000fe2000d000000 */
[----:B------:R-:W-:Y:S02]  /*2ac0*/  UMOV UR12, UR13 ;  /* 0x0000000d000c7c82 */ /* 0x000fe40008000000 */
[----:B------:R-:W-:Y:S01]  /*2ad0*/  UMOV UR4, UR15 ;  /* 0x0000000f00047c82 */ /* 0x000fe20008000000 */
[----:B------:R-:W-:Y:S01]  /*2ae0*/  UIMAD.WIDE.U32 UR14, UR6, UR8, URZ ;  /* 0x00000008060e72a5 */ /* 0x000fe2000f8e00ff */
[----:B------:R-:W-:Y:S01]  /*2af0*/  UMOV UR10, UR11 ;  /* 0x0000000b000a7c82 */ /* 0x000fe20008000000 */
[----:B------:R-:W-:Y:S02]  /*2b00*/  USHF.R.U32.HI UR4, URZ, UR21, UR4 ;  /* 0x00000015ff047299 */ /* 0x000fe40008011604 */
[----:B------:R-:W-:-:S03]  /*2b10*/  @UP3 USHF.R.U32.HI UR5, URZ, UR9, UR10 ;  /* 0x00000009ff053299 */ /* 0x000fc6000801160a */
[----:B------:R-:W-:Y:S01]  /*2b20*/  UMOV UR14, UR15 ;  /* 0x0000000f000e7c82 */ /* 0x000fe20008000000 */
[----:B------:R-:W-:Y:S02]  /*2b30*/  USHF.R.U32.HI UR17, URZ, UR17, UR12 ;  /* 0x00000011ff117299 */ /* 0x000fe4000801160c */
[----:B------:R-:W-:Y:S02]  /*2b40*/  USEL UR4, UR38, UR4, !UP0 ;  /* 0x0000000426047287 */ /* 0x000fe4000c000000 */
[----:B------:R-:W-:Y:S02]  /*2b50*/  @UP3 USHF.R.U32.HI UR6, URZ, UR9, UR14 ;  /* 0x00000009ff063299 */ /* 0x000fe4000801160e */
[----:B------:R-:W-:Y:S02]  /*2b60*/  UIMAD UR7, UR39, UR5, URZ ;  /* 0x00000005270772a4 */ /* 0x000fe4000f8e02ff */
[----:B------:R-:W-:Y:S02]  /*2b70*/  USEL UR5, UR42, UR17, !UP2 ;  /* 0x000000112a057287 */ /* 0x000fe4000d000000 */
[----:B------:R-:W-:-:S02]  /*2b80*/  UIMAD UR10, UR39, UR6, URZ ;  /* 0x00000006270a72a4 */ /* 0x000fc4000f8e02ff */
[----:B------:R-:W-:Y:S02]  /*2b90*/  UISETP.GE.AND UP0, UPT, UR4, UR7, UPT ;  /* 0x000000070400728c */ /* 0x000fe4000bf06270 */
[----:B------:R-:W-:Y:S02]  /*2ba0*/  UIMAD.WIDE.U32 UR12, UR4, UR8, URZ ;  /* 0x00000008040c72a5 */ /* 0x000fe4000f8e00ff */
[----:B------:R-:W-:Y:S02]  /*2bb0*/  UISETP.GE.OR UP0, UPT, UR5, UR10, UP0 ;  /* 0x0000000a0500728c */ /* 0x000fe40008706670 */
[----:B------:R-:W-:Y:S02]  /*2bc0*/  UIMAD.WIDE.U32 UR10, UR5, UR8, URZ ;  /* 0x00000008050a72a5 */ /* 0x000fe4000f8e00ff */
[----:B------:R-:W-:Y:S01]  /*2bd0*/  UIADD3 UR12, UPT, UPT, -UR4, URZ, URZ ;  /* 0x000000ff040c7290 */ /* 0x000fe2000fffe1ff */
[----:B------:R-:W-:Y:S01]  /*2be0*/  UMOV UR8, UR13 ;  /* 0x0000000d00087c82 */ /* 0x000fe20008000000 */
[----:B------:R-:W-:-:S02]  /*2bf0*/  UIADD3 UR10, UPT, UPT, -UR5, URZ, URZ ;  /* 0x000000ff050a7290 */ /* 0x000fc4000fffe1ff */
[----:B------:R-:W-:-:S03]  /*2c00*/  USHF.R.U32.HI UR8, URZ, UR9, UR8 ;  /* 0x00000009ff087299 */ /* 0x000fc60008011608 */
[----:B------:R-:W-:Y:S01]  /*2c10*/  @!UP0 UMOV UR7, UR11 ;  /* 0x0000000b00078c82 */ /* 0x000fe20008000000 */
[----:B------:R-:W-:Y:S02]  /*2c20*/  UIMAD UR12, UR18, UR12, UR38 ;  /* 0x0000000c120c72a4 */ /* 0x000fe4000f8e0226 */
[----:B------:R-:W-:Y:S02]  /*2c30*/  USEL UR8, UR4, UR8, !UP3 ;  /* 0x0000000804087287 */ /* 0x000fe4000d800000 */
[----:B------:R-:W-:Y:S02]  /*2c40*/  @!UP0 USHF.R.U32.HI UR7, URZ, UR9, UR7 ;  /* 0x00000009ff078299 */ /* 0x000fe40008011607 */
[----:B------:R-:W-:Y:S02]  /*2c50*/  UIADD3 UR9, UPT, UPT, -UR8, URZ, URZ ;  /* 0x000000ff08097290 */ /* 0x000fe4000fffe1ff */
[----:B------:R-:W-:Y:S02]  /*2c60*/  @!UP0 USEL UR7, UR5, UR7, !UP3 ;  /* 0x0000000705078287 */ /* 0x000fe4000d800000 */
[----:B------:R-:W-:-:S02]  /*2c70*/  UIMAD UR9, UR39, UR9, UR4 ;  /* 0x00000009270972a4 */ /* 0x000fc4000f8e0204 */
[----:B------:R-:W-:Y:S02]  /*2c80*/  @!UP0 UIADD3 UR8, UPT, UPT, UR8, -UR7, URZ ;  /* 0x8000000708088290 */ /* 0x000fe4000fffe0ff */
[----:B------:R-:W-:Y:S02]  /*2c90*/  @!UP0 UIMAD UR7, UR9, UR6, UR7 ;  /* 0x00000006090782a4 */ /* 0x000fe4000f8e0207 */
[----:B------:R-:W-:Y:S02]  /*2ca0*/  @!UP0 UIMAD UR4, UR39, UR8, UR5 ;  /* 0x00000008270482a4 */ /* 0x000fe4000f8e0205 */
[----:B------:R-:W-:Y:S02]  /*2cb0*/  UIMAD UR6, UR20, UR10, UR42 ;  /* 0x0000000a140672a4 */ /* 0x000fe4000f8e022a */
[----:B------:R-:W-:Y:S01]  /*2cc0*/  UIMAD UR38, UR4, UR18, UR12 ;  /* 0x00000012042672a4 */ /* 0x000fe2000f8e020c */
[----:B------:R-:W-:Y:S02]  /*2cd0*/  @!UP0 UMOV UR5, UR7 ;  /* 0x0000000700058c82 */ /* 0x000fe40008000000 */
[----:B------:R-:W-:-:S12]  /*2ce0*/  UIMAD UR42, UR5, UR20, UR6 ;  /* 0x00000014052a72a4 */ /* 0x000fd8000f8e0206 */
.L_x_38:
[----:B------:R-:W1:Y:S02]  /*2cf0*/  LDCU UR4, c[0x0][0xb30] ;  /* 0x00016600ff0477ac */ /* 0x000e640008000800 */
[----:B-1----:R-:W-:-:S09]  /*2d00*/  UISETP.NE.AND UP0, UPT, UR4, 0x1, UPT ;  /* 0x000000010400788c */ /* 0x002fd2000bf05270 */
[----:B------:R-:W-:Y:S05]  /*2d10*/  BRA.U UP0, `(.L_x_39) ;  /* 0x0000000100447547 */ /* 0x000fea000b800000 */
[----:B------:R-:W1:Y:S01]  /*2d20*/  LDCU.128 UR8, c[0x0][0xb10] ;  /* 0x00016200ff0877ac */ /* 0x000e620008000c00 */
[----:B------:R-:W2:Y:S01]  /*2d30*/  LDCU UR12, c[0x0][0xb0c] ;  /* 0x00016180ff0c77ac */ /* 0x000ea20008000800 */
[----:B------:R-:W3:Y:S01]  /*2d40*/  LDCU UR13, c[0x0][0xb20] ;  /* 0x00016400ff0d77ac */ /* 0x000ee20008000800 */
[----:B-1----:R-:W-:Y:S02]  /*2d50*/  UIMAD.WIDE.U32 UR6, UR42, UR8, URZ ;  /* 0x000000082a0672a5 */ /* 0x002fe4000f8e00ff */
[----:B------:R-:W-:Y:S02]  /*2d60*/  UIMAD.WIDE.U32 UR4, UR38, UR11, URZ ;  /* 0x0000000b260472a5 */ /* 0x000fe4000f8e00ff */
[----:B--2---:R-:W-:Y:S02]  /*2d70*/  UISETP.NE.AND UP2, UPT, UR12, 0x1, UPT ;  /* 0x000000010c00788c */ /* 0x004fe4000bf45270 */
[----:B------:R-:W-:Y:S01]  /*2d80*/  UISETP.NE.AND UP0, UPT, UR10, 0x1, UPT ;  /* 0x000000010a00788c */ /* 0x000fe2000bf05270 */
[----:B------:R-:W-:-:S02]  /*2d90*/  UMOV UR6, UR7 ;  /* 0x0000000700067c82 */ /* 0x000fc40008000000 */
[----:B------:R-:W-:Y:S01]  /*2da0*/  UMOV UR4, UR5 ;  /* 0x0000000500047c82 */ /* 0x000fe20008000000 */
[----:B------:R-:W-:Y:S02]  /*2db0*/  USHF.R.U32.HI UR6, URZ, UR9, UR6 ;  /* 0x00000009ff067299 */ /* 0x000fe40008011606 */
[----:B---3--:R-:W-:Y:S02]  /*2dc0*/  USHF.R.U32.HI UR4, URZ, UR13, UR4 ;  /* 0x0000000dff047299 */ /* 0x008fe40008011604 */
[----:B------:R-:W-:Y:S02]  /*2dd0*/  USEL UR5, UR42, UR6, !UP2 ;  /* 0x000000062a057287 */ /* 0x000fe4000d000000 */
[----:B------:R-:W-:-:S04]  /*2de0*/  USEL UR4, UR38, UR4, !UP0 ;  /* 0x0000000426047287 */ /* 0x000fc8000c000000 */
[----:B------:R-:W-:Y:S02]  /*2df0*/  UIADD3 UR6, UPT, UPT, UR5, -UR4, URZ ;  /* 0x8000000405067290 */ /* 0x000fe4000fffe0ff */
[----:B------:R-:W-:Y:S02]  /*2e00*/  UIADD3 UR4, UPT, UPT, -UR5, UR4, URZ ;  /* 0x0000000405047290 */ /* 0x000fe4000fffe1ff */
[----:B------:R-:W-:Y:S02]  /*2e10*/  UIMAD UR38, UR6, UR10, UR38 ;  /* 0x0000000a062672a4 */ /* 0x000fe4000f8e0226 */
[----:B------:R-:W-:-:S12]  /*2e20*/  UIMAD UR42, UR4, UR12, UR42 ;  /* 0x0000000c042a72a4 */ /* 0x000fd8000f8e022a */
.L_x_39:
[----:B------:R-:W-:Y:S01]  /*2e30*/  R2UR UR5, R50 ;  /* 0x00000000320572ca */ /* 0x000fe200000e0000 */
[----:B------:R-:W-:Y:S01]  /*2e40*/  UMOV UR27, UR34 ;  /* 0x00000022001b7c82 */ /* 0x000fe20008000000 */
[----:B------:R-:W-:Y:S02]  /*2e50*/  R2UR UR4, R49 ;  /* 0x00000000310472ca */ /* 0x000fe400000e0000 */
[----:B------:R-:W-:Y:S02]  /*2e60*/  PLOP3.LUT P1, PT, PT, PT, PT, 0x80, 0x8 ;  /* 0x000000000008781c */ /* 0x000fe40003f2f070 */
[----:B------:R-:W-:-:S07]  /*2e70*/  LOP3.LUT R2, R2, 0x1, RZ, 0x3c, !PT ;  /* 0x0000000102027812 */ /* 0x000fce00078e3cff */
[----:B------:R-:W-:Y:S02]  /*2e80*/  UIADD3 UR44, UPT, UPT, UR42, UR5, URZ ;  /* 0x000000052a2c7290 */ /* 0x000fe4000fffe0ff */
[----:B------:R-:W-:Y:S01]  /*2e90*/  UIADD3 UR20, UPT, UPT, UR38, UR4, URZ ;  /* 0x0000000426147290 */ /* 0x000fe2000fffe0ff */
[----:B------:R-:W-:Y:S11]  /*2ea0*/  BRA.U UP1, `(.L_x_40) ;  /* 0xffffffed013c7547 */ /* 0x000ff6000b83ffff */
[----:B------:R-:W-:Y:S01]  /*2eb0*/  UIADD3 UR25, UPT, UPT, UR25, 0x118, URZ ;  /* 0x0000011819197890 */ /* 0x000fe2000fffe0ff */
[----:B------:R-:W-:-:S03]  /*2ec0*/  MOV R2, UR23 ;  /* 0x0000001700027c02 */ /* 0x000fc60008000f00 */
[----:B------:R-:W-:Y:S01]  /*2ed0*/  ULEA UR4, UR26, UR25, 0x3 ;  /* 0x000000191a047291 */ /* 0x000fe2000f8e18ff */
[----:B------:R-:W-:-:S08]  /*2ee0*/  SHF.L.U32 R2, R2, 0x1f, RZ ;  /* 0x0000001f02027819 */ /* 0x000fd000000006ff */
[----:B------:R-:W1:Y:S02]  /*2ef0*/  SYNCS.PHASECHK.TRANS64.TRYWAIT P0, [UR4], R2 ;  /* 0x00000002ff0075a7 */ /* 0x000e640008001104 */
[----:B-1----:R-:W-:Y:S05]  /*2f00*/  @!P0 BRA `(.L_x_41) ;  /* 0x0000006400908947 */ /* 0x002fea0003800000 */
.L_x_163:
[----:B------:R-:W-:-:S04]  /*2f10*/  UIADD3 UR4, UPT, UPT, UR26, 0x1, URZ ;  /* 0x000000011a047890 */ /* 0x000fc8000fffe0ff */
[----:B------:R-:W-:-:S04]  /*2f20*/  UISETP.NE.AND UP0, UPT, UR4, 0x23, UPT ;  /* 0x000000230400788c */ /* 0x000fc8000bf05270 */
[----:B------:R-:W-:Y:S02]  /*2f30*/  USEL UR5, URZ, 0x1, UP0 ;  /* 0x00000001ff057887 */ /* 0x000fe40008000000 */
[----:B------:R-:W-:Y:S02]  /*2f40*/  USEL UR4, UR4, URZ, UP0 ;  /* 0x000000ff04047287 */ /* 0x000fe40008000000 */
[----:B------:R-:W-:Y:S02]  /*2f50*/  ULOP3.LUT UR6, UR23, UR5, URZ, 0x3c, !UPT ;  /* 0x0000000517067292 */ /* 0x000fe4000f8e3cff */
[----:B------:R-:W-:-:S04]  /*2f60*/  ULEA UR5, UR4, UR25, 0x3 ;  /* 0x0000001904057291 */ /* 0x000fc8000f8e18ff */
[----:B-1----:R-:W-:-:S04]  /*2f70*/  MOV R2, UR6 ;  /* 0x0000000600027c02 */ /* 0x002fc80008000f00 */
[----:B------:R-:W-:-:S04]  /*2f80*/  SHF.L.U32 R2, R2, 0x1f, RZ ;  /* 0x0000001f02027819 */ /* 0x000fc800000006ff */
[----:B------:R-:W1:Y:S02]  /*2f90*/  SYNCS.PHASECHK.TRANS64.TRYWAIT P0, [UR5], R2 ;  /* 0x00000002ff0075a7 */ /* 0x000e640008001105 */
[----:B-1----:R-:W-:Y:S05]  /*2fa0*/  @!P0 BRA `(.L_x_42) ;  /* 0x0000006400808947 */ /* 0x002fea0003800000 */
.L_x_165:
        /* <DEDUP_REMOVED lines=10> */
.L_x_167:
        /* <DEDUP_REMOVED lines=10> */
.L_x_169:
        /* <DEDUP_REMOVED lines=10> */
.L_x_171:
        /* <DEDUP_REMOVED lines=10> */
.L_x_173:
        /* <DEDUP_REMOVED lines=10> */
.L_x_175:
        /* <DEDUP_REMOVED lines=10> */
.L_x_177:
        /* <DEDUP_REMOVED lines=10> */
.L_x_179:
        /* <DEDUP_REMOVED lines=10> */
.L_x_181:
        /* <DEDUP_REMOVED lines=10> */
.L_x_183:
        /* <DEDUP_REMOVED lines=10> */
.L_x_185:
        /* <DEDUP_REMOVED lines=10> */
.L_x_187:
        /* <DEDUP_REMOVED lines=10> */
.L_x_189:
        /* <DEDUP_REMOVED lines=10> */
.L_x_191:
        /* <DEDUP_REMOVED lines=10> */
.L_x_193:
        /* <DEDUP_REMOVED lines=10> */
.L_x_195:
        /* <DEDUP_REMOVED lines=10> */
.L_x_197:
        /* <DEDUP_REMOVED lines=10> */
.L_x_199:
        /* <DEDUP_REMOVED lines=10> */
.L_x_201:
        /* <DEDUP_REMOVED lines=10> */
.L_x_203:
        /* <DEDUP_REMOVED lines=10> */
.L_x_205:
        /* <DEDUP_REMOVED lines=10> */
.L_x_207:
        /* <DEDUP_REMOVED lines=10> */
.L_x_209:
        /* <DEDUP_REMOVED lines=10> */
.L_x_211:
        /* <DEDUP_REMOVED lines=10> */
.L_x_213:
        /* <DEDUP_REMOVED lines=10> */
.L_x_215:
        /* <DEDUP_REMOVED lines=10> */
.L_x_217:
        /* <DEDUP_REMOVED lines=10> */
.L_x_219:
        /* <DEDUP_REMOVED lines=10> */
.L_x_221:
        /* <DEDUP_REMOVED lines=10> */
.L_x_223:
        /* <DEDUP_REMOVED lines=10> */
.L_x_225:
        /* <DEDUP_REMOVED lines=10> */
.L_x_227:
        /* <DEDUP_REMOVED lines=10> */
.L_x_229:
[----:B------:R-:W-:-:S04]  /*43b0*/  UIADD3 UR4, UPT, UPT, UR4, 0x1, URZ ;  /* 0x0000000104047890 */ /* 0x000fc8000fffe0ff */
[----:B------:R-:W-:-:S04]  /*43c0*/  UISETP.NE.AND UP0, UPT, UR4, 0x23, UPT ;  /* 0x000000230400788c */ /* 0x000fc8000bf05270 */
[----:B------:R-:W-:Y:S02]  /*43d0*/  USEL UR5, URZ, 0x1, UP0 ;  /* 0x00000001ff057887 */ /* 0x000fe40008000000 */
[----:B------:R-:W-:Y:S02]  /*43e0*/  USEL UR4, UR4, URZ, UP0 ;  /* 0x000000ff04047287 */ /* 0x000fe40008000000 */
[----:B------:R-:W-:Y:S02]  /*43f0*/  ULOP3.LUT UR5, UR6, UR5, URZ, 0x3c, !UPT ;  /* 0x0000000506057292 */ /* 0x000fe4000f8e3cff */
[----:B------:R-:W-:-:S04]  /*4400*/  ULEA UR4, UR4, UR25, 0x3 ;  /* 0x0000001904047291 */ /* 0x000fc8000f8e18ff */
[----:B-1----:R-:W-:Y:S02]  /*4410*/  IMAD.U32 R2, RZ, RZ, UR5 ;  /* 0x00000005ff027e24 */ /* 0x002fe4000f8e00ff */
[----:B------:R-:W-:-:S03]  /*4420*/  MOV R0, UR4 ;  /* 0x0000000400007c02 */ /* 0x000fc60008000f00 */
[----:B------:R-:W-:-:S07]  /*4430*/  SHF.L.U32 R2, R2, 0x1f, RZ ;  /* 0x0000001f02027819 */ /* 0x000fce00000006ff */
.L_x_75:
[----:B-1----:R1:W2:Y:S02]  /*4440*/  SYNCS.PHASECHK.TRANS64.TRYWAIT P0, [R0+URZ], R2 ;  /* 0x00000002000075a7 */ /* 0x0022a400080011ff */
[----:B--2---:R-:W-:Y:S05]  /*4450*/  @!P0 NANOSLEEP.SYNCS 0x989680 ;  /* 0x009896800000895d */ /* 0x004fea0003900000 */
[----:B------:R-:W2:Y:S02]  /*4460*/  @!P0 SYNCS.PHASECHK.TRANS64 P0, [R0+URZ], R2 ;  /* 0x00000002000085a7 */ /* 0x000ea400080010ff */
[----:B--2---:R-:W-:Y:S05]  /*4470*/  @P0 EXIT ;  /* 0x000000000000094d */ /* 0x004fea0003800000 */
[----:B------:R-:W-:Y:S05]  /*4480*/  BRA `(.L_x_75) ;  /* 0xfffffffc00ec7947 */ /* 0x000fea000383ffff */
.L_x_22:
[----:B------:R-:W2:Y:S02]  /*4490*/  S2UR UR4, SR_CgaCtaId ;  /* 0x00000000000479c3 */ /* 0x000ea40000008800 */
[----:B--2---:R-:W-:-:S04]  /*44a0*/  UISETP.NE.AND UP0, UPT, UR4, URZ, UPT ;  /* 0x000000ff0400728c */ /* 0x004fc8000bf05270 */
[----:B------:R-:W-:-:S09]  /*44b0*/  UISETP.NE.OR UP0, UPT, UR18, 0x1, UP0 ;  /* 0x000000011200788c */ /* 0x000fd20008705670 */
[----:B------:R-:W-:Y:S05]  /*44c0*/  BRA.U UP0, `(.L_x_76) ;  /* 0x0000000100b47547 */ /* 0x000fea000b800000 */
[----:B------:R-:W2:Y:S01]  /*44d0*/  S2UR UR5, SR_CgaCtaId ;  /* 0x00000000000579c3 */ /* 0x000ea20000008800 */
[----:B------:R-:W-:Y:S01]  /*44e0*/  UMOV UR4, 0x400 ;  /* 0x0000040000047882 */ /* 0x000fe20000000000 */
[----:B------:R-:W-:Y:S01]  /*44f0*/  HFMA2 R2, -RZ, RZ, 0, 5.9604644775390625e-08 ;  /* 0x00000001ff027431 */ /* 0x000fe200000001ff */
[----:B------:R-:W-:Y:S01]  /*4500*/  ISETP.GE.U32.AND P0, PT, R3, 0x2, PT ;  /* 0x000000020300780c */ /* 0x000fe20003f06070 */
[----:B------:R-:W-:Y:S01]  /*4510*/  IMAD.MOV.U32 R8, RZ, RZ, RZ ;  /* 0x000000ffff087224 */ /* 0x000fe200078e00ff */
[----:B--2---:R-:W-:-:S04]  /*4520*/  ULEA UR4, UR5, UR4, 0x18 ;  /* 0x0000000405047291 */ /* 0x004fc8000f8ec0ff */
[----:B------:R-:W-:Y:S02]  /*4530*/  UIADD3 UR5, UPT, UPT, UR4, 0x278, URZ ;  /* 0x0000027804057890 */ /* 0x000fe4000fffe0ff */
[----:B------:R-:W-:Y:S02]  /*4540*/  UIADD3 UR8, UPT, UPT, UR4, 0x270, URZ ;  /* 0x0000027004087890 */ /* 0x000fe4000fffe0ff */
[----:B------:R-:W-:-:S12]  /*4550*/  UPRMT UR5, URZ, 0x654, UR5 ;  /* 0x00000654ff057896 */ /* 0x000fd80008000005 */
.L_x_79:
[----:B------:R-:W-:Y:S01]  /*4560*/  SHF.L.U32 R6, R2, 0x1f, RZ ;  /* 0x0000001f02067819 */ /* 0x000fe200000006ff */
[----:B------:R-:W-:Y:S02]  /*4570*/  IMAD.U32 R4, RZ, RZ, UR8 ;  /* 0x00000008ff047e24 */ /* 0x000fe4000f8e00ff */
[----:B------:R-:W-:Y:S01]  /*4580*/  @!P0 IMAD.MOV.U32 R5, RZ, RZ, 0x10 ;  /* 0x00000010ff058424 */ /* 0x000fe200078e00ff */
[----:B------:R-:W2:Y:S02]  /*4590*/  SYNCS.PHASECHK.TRANS64.TRYWAIT P1, [UR4+0x278], R6 ;  /* 0x00027806ff0075a7 */ /* 0x000ea40008021104 */
[----:B------:R-:W-:-:S04]  /*45a0*/  PRMT R4, R3, 0x654, R4 ;  /* 0x0000065403047816 */ /* 0x000fc80000000004 */
[----:B------:R-:W-:Y:S01]  /*45b0*/  SEL R0, R4, R0, !P0 ;  /* 0x0000000004007207 */ /* 0x000fe20004000000 */
[----:B--2---:R-:W-:Y:S06]  /*45c0*/  @!P1 BRA `(.L_x_77) ;  /* 0x0000005c00109947 */ /* 0x004fec0003800000 */
.L_x_231:
[----:B------:R-:W-:Y:S01]  /*45d0*/  UIADD3 UR6, UPT, UPT, UR4, 0x2b0, URZ ;  /* 0x000002b004067890 */ /* 0x000fe2000fffe0ff */
[----:B------:R3:W-:Y:S01]  /*45e0*/  @!P0 SYNCS.ARRIVE.TRANS64.RED RZ, [R0+URZ], R5 ;  /* 0x0000000500ff89a7 */ /* 0x0007e200080004ff */
[----:B------:R-:W-:Y:S01]  /*45f0*/  UIADD3 UR7, UPT, UPT, UR4, 0x270, URZ ;  /* 0x0000027004077890 */ /* 0x000fe2000fffe0ff */
[----:B------:R-:W-:-:S08]  /*4600*/  LOP3.LUT R2, R2, 0x1, RZ, 0x3c, !PT ;  /* 0x0000000102027812 */ /* 0x000fd000078e3cff */
[----:B------:R-:W-:Y:S06]  /*4610*/  UGETNEXTWORKID.BROADCAST [UR6], [UR7] ;  /* 0x00000000060073ca */ /* 0x000fec0008000100 */
[----:B---3--:R-:W-:-:S04]  /*4620*/  SHF.L.U32 R5, R8, 0x1f, RZ ;  /* 0x0000001f08057819 */ /* 0x008fc800000006ff */
[----:B------:R-:W3:Y:S02]  /*4630*/  SYNCS.PHASECHK.TRANS64.TRYWAIT P1, [UR4+0x270], R5 ;  /* 0x00027005ff0075a7 */ /* 0x000ee40008021104 */
[----:B---3--:R-:W-:Y:S05]  /*4640*/  @!P1 BRA `(.L_x_78) ;  /* 0x0000005c00089947 */ /* 0x008fea0003800000 */
.L_x_233:
[----:B--2---:R-:W2:Y:S01]  /*4650*/  LDS.128 R4, [UR4+0x2b0] ;  /* 0x0002b004ff047984 */ /* 0x004ea20008000c00 */
[----:B------:R-:W-:Y:S01]  /*4660*/  LOP3.LUT R8, R8, 0x1, RZ, 0x3c, !PT ;  /* 0x0000000108087812 */ /* 0x000fe200078e3cff */
[----:B------:R-:W-:Y:S01]  /*4670*/  @!PT LDS RZ, [RZ] ;  /* 0x00000000fffff984 */ /* 0x000fe20000000800 */
[----:B------:R-:W-:Y:S01]  /*4680*/  @!PT LDS RZ, [RZ] ;  /* 0x00000000fffff984 */ /* 0x000fe20000000800 */
[----:B------:R-:W-:Y:S01]  /*4690*/  @!PT LDS RZ, [RZ] ;  /* 0x00000000fffff984 */ /* 0x000fe20000000800 */
[----:B------:R-:W-:Y:S01]  /*46a0*/  @!PT LDS RZ, [RZ] ;  /* 0x00000000fffff984 */ /* 0x000fe20000000800 */
[----:B------:R3:W-:Y:S06]  /*46b0*/  MEMBAR.ALL.CTA ;  /* 0x0000000000007992 */ /* 0x0007ec0000008000 */
[----:B---3--:R-:W3:Y:S02]  /*46c0*/  FENCE.VIEW.ASYNC.S ;  /* 0x00000000000073c6 */ /* 0x008ee40000000000 */
[----:B---3--:R-:W-:Y:S01]  /*46d0*/  SYNCS.ARRIVE.TRANS64.RED.A1T0 RZ, [UR5], RZ ;  /* 0x000000ffffff79a7 */ /* 0x008fe20008100405 */
[----:B--2---:R-:W-:-:S13]  /*46e0*/  LOP3.LUT P1, RZ, R6, 0x1, RZ, 0xc0, !PT ;  /* 0x0000000106ff7812 */ /* 0x004fda000782c0ff */
[----:B------:R-:W-:Y:S05]  /*46f0*/  @P1 BRA `(.L_x_79) ;  /* 0xfffffffc00981947 */ /* 0x000fea000383ffff */
[----:B------:R-:W-:-:S04]  /*4700*/  SHF.L.U32 R0, R2, 0x1f, RZ ;  /* 0x0000001f02007819 */ /* 0x000fc800000006ff */
[----:B------:R-:W2:Y:S02]  /*4710*/  SYNCS.PHASECHK.TRANS64 P0, [UR4+0x278], R0 ;  /* 0x00027800ff0075a7 */ /* 0x000ea40008001004 */
[----:B-12---:R-:W-:Y:S05]  /*4720*/  @P0 EXIT ;  /* 0x000000000000094d */ /* 0x006fea0003800000 */
[----:B------:R-:W-:-:S07]  /*4730*/  MOV R0, UR4 ;  /* 0x0000000400007c02 */ /* 0x000fce0008000f00 */
.L_x_80:
[----:B-1----:R-:W-:-:S04]  /*4740*/  SHF.L.U32 R3, R2, 0x1f, RZ ;  /* 0x0000001f02037819 */ /* 0x002fc800000006ff */
[----:B------:R1:W2:Y:S03]  /*4750*/  SYNCS.PHASECHK.TRANS64.TRYWAIT P0, [R0+URZ+0x278], R3 ;  /* 0x00027803000075a7 */ /* 0x0002a600080011ff */
[----:B--2---:R-:W-:Y:S05]  /*4760*/  @!P0 NANOSLEEP.SYNCS 0x989680 ;  /* 0x009896800000895d */ /* 0x004fea0003900000 */
[----:B------:R-:W2:Y:S02]  /*4770*/  @!P0 SYNCS.PHASECHK.TRANS64 P0, [R0+URZ+0x278], R3 ;  /* 0x00027803000085a7 */ /* 0x000ea400080010ff */
[----:B--2---:R-:W-:Y:S05]  /*4780*/  @P0 EXIT ;  /* 0x000000000000094d */ /* 0x004fea0003800000 */
[----:B------:R-:W-:Y:S05]  /*4790*/  BRA `(.L_x_80) ;  /* 0xfffffffc00e87947 */ /* 0x000fea000383ffff */
.L_x_76:
[----:B------:R-:W-:Y:S05]  /*47a0*/  BRA.U UP4, `(.L_x_81) ;  /* 0x0000001104607547 */ /* 0x000fea000b800000 */
[----:B------:R-:W2:Y:S01]  /*47b0*/  S2UR UR4, SR_CgaCtaId ;  /* 0x00000000000479c3 */ /* 0x000ea20000008800 */
[----:B------:R-:W-:Y:S01]  /*47c0*/  UMOV UR5, 0x40 ;  /* 0x0000004000057882 */ /* 0x000fe20000000000 */
[----:B------:R-:W-:Y:S01]  /*47d0*/  NOP ;  /* 0x0000000000007918 */ /* 0x000fe20000000000 */
[----:B------:R-:W-:Y:S01]  /*47e0*/  UMOV UR6, 0x400 ;  /* 0x0000040000067882 */ /* 0x000fe20000000000 */
[----:B--2---:R-:W-:Y:S02]  /*47f0*/  ULEA UR5, UR4, UR5, 0x18 ;  /* 0x0000000504057291 */ /* 0x004fe4000f8ec0ff */
[----:B------:R-:W-:-:S07]  /*4800*/  ULEA UR6, UR4, UR6, 0x18 ;  /* 0x0000000604067291 */ /* 0x000fce000f8ec0ff */
[----:B------:R-:W2:Y:S02]  /*4810*/  LDS.U8 R3, [UR5+0x1c] ;  /* 0x00001c05ff037984 */ /* 0x000ea40008000000 */
[----:B--2---:R-:W-:-:S13]  /*4820*/  ISETP.NE.AND P0, PT, R3, RZ, PT ;  /* 0x000000ff0300720c */ /* 0x004fda0003f05270 */
[----:B------:R-:W-:Y:S05]  /*4830*/  @P0 BRA `(.L_x_82) ;  /* 0x0000000400080947 */ /* 0x000fea0003800000 */
[----:B------:R-:W-:Y:S02]  /*4840*/  UISETP.NE.U32.AND UP1, UPT, UR31, 0x1, UPT ;  /* 0x000000011f00788c */ /* 0x000fe4000bf25070 */
[----:B------:R-:W-:-:S07]  /*4850*/  UIADD3 UR7, UPT, UPT, UR5, 0x8, URZ ;  /* 0x0000000805077890 */ /* 0x000fce000fffe0ff */
[----:B------:R-:W-:Y:S05]  /*4860*/  BRA.U !UP1, `(.L_x_83) ;  /* 0x00000001099c7547 */ /* 0x000fea000b800000 */
[----:B------:R-:W-:Y:S01]  /*4870*/  ELECT P0, URZ, PT ;  /* 0x0000000000ff782f */ /* 0x000fe20003800000 */
[----:B------:R-:W-:-:S12]  /*4880*/  BSSY B0, `(.L_x_83) ;  /* 0x0000025000007945 */ /* 0x000fd80003800000 */
[----:B------:R-:W-:Y:S05]  /*4890*/  @!P0 BRA `(.L_x_84) ;  /* 0x00000000008c8947 */ /* 0x000fea0003800000 */
[----:B------:R-:W-:-:S05]  /*48a0*/  UMOV UR4, 0x10 ;  /* 0x0000001000047882 */ /* 0x000fca0000000000 */
[----:B------:R-:W-:Y:S04]  /*48b0*/  DEPBAR.LE SB2, 0x36 ;  /* 0x0000ad800000791a */ /* 0x000fe80000000000 */
[----:B------:R-:W2:Y:S02]  /*48c0*/  UTCATOMSWS.2CTA.FIND_AND_SET.ALIGN UP0, UR4, UR4 ;  /* 0x00000004000475e3 */ /* 0x000ea40008200800 */
[----:B--2---:R-:W-:Y:S01]  /*48d0*/  MOV R10, UR4 ;  /* 0x00000004000a7c02 */ /* 0x004fe20008000f00 */
[----:B------:R-:W-:Y:S06]  /*48e0*/  BRA.U UP0, `(.L_x_85) ;  /* 0x0000000100187547 */ /* 0x000fec000b800000 */
.L_x_86:
[----:B------:R-:W-:Y:S05]  /*48f0*/  NANOSLEEP 0x64 ;  /* 0x000000640000795d */ /* 0x000fea0003800000 */
[----:B------:R-:W-:-:S05]  /*4900*/  UMOV UR4, 0x10 ;  /* 0x0000001000047882 */ /* 0x000fca0000000000 */
[----:B------:R-:W-:Y:S04]  /*4910*/  DEPBAR.LE SB2, 0x36 ;  /* 0x0000ad800000791a */ /* 0x000fe80000000000 */
[----:B------:R-:W2:Y:S02]  /*4920*/  UTCATOMSWS.2CTA.FIND_AND_SET.ALIGN UP0, UR4, UR4 ;  /* 0x00000004000475e3 */ /* 0x000ea40008200800 */
[----:B--2---:R-:W-:Y:S01]  /*4930*/  MOV R10, UR4 ;  /* 0x00000004000a7c02 */ /* 0x004fe20008000f00 */
[----:B------:R-:W-:Y:S05]  /*4940*/  BRA.U !UP0, `(.L_x_86) ;  /* 0xfffffffd08e87547 */ /* 0x000fea000b83ffff */
.L_x_85:
[----:B------:R-:W2:Y:S01]  /*4950*/  LDS R6, [UR5+0x10] ;  /* 0x00001005ff067984 */ /* 0x000ea20008000800 */
[----:B------:R-:W-:Y:S01]  /*4960*/  IMAD.U32 R3, RZ, RZ, UR6 ;  /* 0x00000006ff037e24 */ /* 0x000fe2000f8e00ff */
[----:B------:R-:W-:-:S03]  /*4970*/  MOV R4, UR30 ;  /* 0x0000001e00047c02 */ /* 0x000fc60008000f00 */
[----:B------:R-:W-:Y:S01]  /*4980*/  VIADD R3, R3, 0x2c0 ;  /* 0x000002c003037836 */ /* 0x000fe20000000000 */
[----:B--2---:R-:W-:-:S04]  /*4990*/  SHF.L.U32 R6, R6, 0x1f, RZ ;  /* 0x0000001f06067819 */ /* 0x004fc800000006ff */
[----:B------:R-:W2:Y:S02]  /*49a0*/  SYNCS.PHASECHK.TRANS64.TRYWAIT P0, [UR5+0x8], R6 ;  /* 0x00000806ff0075a7 */ /* 0x000ea40008001105 */
[----:B--2---:R-:W-:Y:S05]  /*49b0*/  @P0 BRA `(.L_x_87) ;  /* 0x0000000000080947 */ /* 0x004fea0003800000 */
[----:B------:R-:W2:Y:S02]  /*49c0*/  SYNCS.PHASECHK.TRANS64.TRYWAIT P0, [UR5+0x8], R6 ;  /* 0x00000806ff0075a7 */ /* 0x000ea40008001105 */
[----:B--2---:R-:W-:Y:S05]  /*49d0*/  @!P0 BRA `(.L_x_88) ;  /* 0x00000058003c8947 */ /* 0x004fea0003800000 */
.L_x_87:
[----:B------:R-:W-:Y:S01]  /*49e0*/  PRMT R4, R4, 0x654, R3 ;  /* 0x0000065404047816 */ /* 0x000fe20000000003 */
[----:B------:R-:W-:Y:S01]  /*49f0*/  HFMA2 R3, -RZ, RZ, 0, 5.9604644775390625e-08 ;  /* 0x00000001ff037431 */ /* 0x000fe200000001ff */
[----:B------:R-:W-:Y:S01]  /*4a00*/  UPRMT UR4, UR30, 0x654, UR7 ;  /* 0x000006541e047896 */ /* 0x000fe20008000007 */
[----:B------:R-:W-:Y:S02]  /*4a10*/  IMAD.MOV.U32 R8, RZ, RZ, 0xffff ;  /* 0x0000ffffff087424 */ /* 0x000fe400078e00ff */
[----:B--2---:R-:W-:Y:S02]  /*4a20*/  IMAD.MOV.U32 R6, RZ, RZ, 0x4 ;  /* 0x00000004ff067424 */ /* 0x004fe400078e00ff */
[----:B------:R-:W-:Y:S01]  /*4a30*/  IMAD.SHL.U32 R9, R10, 0x20, RZ ;  /* 0x000000200a097824 */ /* 0x000fe200078e00ff */
[----:B------:R-:W-:Y:S02]  /*4a40*/  MOV R5, UR4 ;  /* 0x0000000400057c02 */ /* 0x000fe40008000f00 */
[-C--:B------:R-:W-:Y:S01]  /*4a50*/  SHF.L.U32 R8, R8, R10.reuse, RZ ;  /* 0x0000000a08087219 */ /* 0x080fe200000006ff */
[----:B------:R2:W-:Y:S01]  /*4a60*/  SYNCS.ARRIVE.TRANS64.RED RZ, [UR4], R6 ;  /* 0x00000006ffff79a7 */ /* 0x0005e20008000404 */
[----:B------:R-:W-:Y:S01]  /*4a70*/  SHF.L.U32 R7, R3, R10, RZ ;  /* 0x0000000a03077219 */ /* 0x000fe200000006ff */
[----:B------:R2:W-:Y:S04]  /*4a80*/  STS [UR6+0x2c0], R9 ;  /* 0x0002c009ff007988 */ /* 0x0005e80008000806 */
[----:B------:R2:W-:Y:S04]  /*4a90*/  STAS [R4.64], R10 ;  /* 0x0000000a04007dbd */ /* 0x0005e8000c0008ff */
[----:B------:R2:W-:Y:S04]  /*4aa0*/  ATOMS.OR RZ, [UR5+0x14], R8 ;  /* 0x00001408ffff798c */ /* 0x0005e8000b000005 */
[----:B------:R2:W-:Y:S04]  /*4ab0*/  ATOMS.OR RZ, [UR5+0x18], R7 ;  /* 0x00001807ffff798c */ /* 0x0005e8000b000005 */
[----:B------:R2:W-:Y:S02]  /*4ac0*/  ATOMS.XOR RZ, [UR5+0x10], R3 ;  /* 0x00001003ffff798c */ /* 0x0005e4000b800005 */
.L_x_84:
[----:B-1----:R-:W-:Y:S05]  /*4ad0*/  BSYNC B0 ;  /* 0x0000000000007941 */ /* 0x002fea0003800000 */
.L_x_83:
[----:B------:R-:W-:Y:S05]  /*4ae0*/  BRA.U UP1, `(.L_x_89) ;  /* 0x00000001016c7547 */ /* 0x000fea000b800000 */
[----:B------:R-:W-:-:S03]  /*4af0*/  UMOV UR4, 0xffffffff ;  /* 0xffffffff00047882 */ /* 0x000fc60000000000 */
[----:B------:R-:W-:Y:S05]  /*4b00*/  BRA.DIV UR4, `(.L_x_90) ;  /* 0x0000005a04087947 */ /* 0x000fea000b800000 */
[----:B------:R-:W-:-:S13]  /*4b10*/  ELECT P6, URZ, PT ;  /* 0x0000000000ff782f */ /* 0x000fda00038c0000 */
.L_x_236:
[----:B------:R-:W-:Y:S05]  /*4b20*/  @!P6 BRA `(.L_x_89) ;  /* 0x00000000005ce947 */ /* 0x000fea0003800000 */
[----:B--2---:R-:W2:Y:S02]  /*4b30*/  LDS R4, [UR5+0x10] ;  /* 0x00001005ff047984 */ /* 0x004ea40008000800 */
[----:B--2---:R-:W-:-:S04]  /*4b40*/  SHF.L.U32 R4, R4, 0x1f, RZ ;  /* 0x0000001f04047819 */ /* 0x004fc800000006ff */
[----:B------:R-:W2:Y:S02]  /*4b50*/  SYNCS.PHASECHK.TRANS64.TRYWAIT P0, [UR5+0x8], R4 ;  /* 0x00000804ff0075a7 */ /* 0x000ea40008001105 */
[----:B--2---:R-:W-:Y:S05]  /*4b60*/  @P0 BRA `(.L_x_91) ;  /* 0x0000000000080947 */ /* 0x004fea0003800000 */
[----:B------:R-:W2:Y:S02]  /*4b70*/  SYNCS.PHASECHK.TRANS64.TRYWAIT P0, [UR5+0x8], R4 ;  /* 0x00000804ff0075a7 */ /* 0x000ea40008001105 */
[----:B--2---:R-:W-:Y:S05]  /*4b80*/  @!P0 BRA `(.L_x_92) ;  /* 0x0000005800088947 */ /* 0x004fea0003800000 */
.L_x_91:
[----:B------:R-:W3:Y:S01]  /*4b90*/  LDS R6, [UR6+0x2c0] ;  /* 0x0002c006ff067984 */ /* 0x000ee20008000800 */
[----:B--2---:R-:W-:Y:S02]  /*4ba0*/  HFMA2 R3, -RZ, RZ, 0, 5.9604644775390625e-08 ;  /* 0x00000001ff037431 */ /* 0x004fe400000001ff */
[----:B------:R-:W-:Y:S01]  /*4bb0*/  IMAD.MOV.U32 R4, RZ, RZ, 0xffff ;  /* 0x0000ffffff047424 */ /* 0x000fe200078e00ff */
[----:B------:R-:W-:Y:S01]  /*4bc0*/  UPRMT UR4, UR30, 0x654, UR7 ;  /* 0x000006541e047896 */ /* 0x000fe20008000007 */
[----:B---3--:R-:W-:-:S03]  /*4bd0*/  IMAD.SHL.U32 R5, R6, 0x20, RZ ;  /* 0x0000002006057824 */ /* 0x008fc600078e00ff */
[-C--:B------:R-:W-:Y:S02]  /*4be0*/  SHF.L.U32 R4, R4, R6.reuse, RZ ;  /* 0x0000000604047219 */ /* 0x080fe400000006ff */
[----:B------:R-:W-:Y:S01]  /*4bf0*/  SHF.L.U32 R6, R3, R6, RZ ;  /* 0x0000000603067219 */ /* 0x000fe200000006ff */
[----:B------:R3:W-:Y:S04]  /*4c00*/  STS [UR6+0x2c0], R5 ;  /* 0x0002c005ff007988 */ /* 0x0007e80008000806 */
[----:B------:R3:W-:Y:S04]  /*4c10*/  ATOMS.OR RZ, [UR5+0x14], R4 ;  /* 0x00001404ffff798c */ /* 0x0007e8000b000005 */
[----:B------:R3:W-:Y:S01]  /*4c20*/  ATOMS.OR RZ, [UR5+0x18], R6 ;  /* 0x00001806ffff798c */ /* 0x0007e2000b000005 */
[----:B------:R-:W-:Y:S03]  /*4c30*/  SYNCS.ARRIVE.TRANS64.RED.A1T0 RZ, [UR4], RZ ;  /* 0x000000ffffff79a7 */ /* 0x000fe60008100404 */
[----:B------:R3:W-:Y:S01]  /*4c40*/  ATOMS.XOR RZ, [UR5+0x10], R3 ;  /* 0x00001003ffff798c */ /* 0x0007e2000b800005 */
[----:B------:R-:W-:Y:S05]  /*4c50*/  BRA `(.L_x_89) ;  /* 0x0000000000107947 */ /* 0x000fea0003800000 */
.L_x_82:
[----:B------:R-:W-:Y:S02]  /*4c60*/  MOV R3, 0xffffffff ;  /* 0xffffffff00037802 */ /* 0x000fe40000000f00 */
[----:B------:R-:W-:-:S03]  /*4c70*/  MOV R4, 0x4ca0 ;  /* 0x00004ca000047802 */ /* 0x000fc60000000f00 */
[----:B------:R2:W-:Y:S04]  /*4c80*/  STS [UR6+0x2c0], R3 ;  /* 0x0002c003ff007988 */ /* 0x0005e80008000806 */
[----:B-12--5:R-:W-:Y:S05]  /*4c90*/  CALL.REL.NOINC `($__internal_1_$__cuda_sm10x_tcgen05_guardrail_trap_phase_invalid_during_alloc) ;  /* 0x0000005c00447944 */ /* 0x026fea0003c00000 */
.L_x_89:
[----:B------:R-:W-:Y:S05]  /*4ca0*/  WARPSYNC.ALL ;  /* 0x0000000000007948 */ /* 0x000fea0003800000 */
[----:B------:R-:W4:Y:S01]  /*4cb0*/  S2UR UR17, SR_CgaCtaId ;  /* 0x00000000001179c3 */ /* 0x000f220000008800 */
[----:B------:R-:W-:Y:S01]  /*4cc0*/  UMOV UR4, 0x400 ;  /* 0x0000040000047882 */ /* 0x000fe20000000000 */
[----:B------:R-:W-:-:S06]  /*4cd0*/  NOP ;  /* 0x0000000000007918 */ /* 0x000fcc0000000000 */
[----:B------:R-:W-:Y:S06]  /*4ce0*/  BAR.ARV 0x6, 0xa0 ;  /* 0x0182800000007b1d */ /* 0x000fec0000002000 */
[----:B------:R-:W1:Y:S01]  /*4cf0*/  LDCU.64 UR6, c[0x0][0x388] ;  /* 0x00007100ff0677ac */ /* 0x000e620008000a00 */
[----:B------:R-:W-:Y:S01]  /*4d00*/  LOP3.LUT R2, R2, 0xffff, RZ, 0xc0, !PT ;  /* 0x0000ffff02027812 */ /* 0x000fe200078ec0ff */
[----:B--2---:R-:W-:Y:S01]  /*4d10*/  IMAD.MOV.U32 R8, RZ, RZ, 0x1 ;  /* 0x00000001ff087424 */ /* 0x004fe200078e00ff */
[----:B------:R-:W-:Y:S01]  /*4d20*/  LOP3.LUT R0, R0, 0xffff, RZ, 0xc0, !PT ;  /* 0x0000ffff00007812 */ /* 0x000fe200078ec0ff */
[----:B------:R-:W2:Y:S01]  /*4d30*/  LDCU UR8, c[0x0][0x390] ;  /* 0x00007200ff0877ac */ /* 0x000ea20008000800 */
[----:B------:R-:W-:Y:S01]  /*4d40*/  R2UR UR18, R2 ;  /* 0x00000000021272ca */ /* 0x000fe200000e0000 */
[----:B------:R-:W-:Y:S01]  /*4d50*/  IMAD.MOV.U32 R2, RZ, RZ, RZ ;  /* 0x000000ffff027224 */ /* 0x000fe200078e00ff */
[----:B------:R-:W-:Y:S01]  /*4d60*/  R2UR UR28, R0 ;  /* 0x00000000001c72ca */ /* 0x000fe200000e0000 */
[----:B------:R-:W-:Y:S01]  /*4d70*/  IMAD.MOV.U32 R0, RZ, RZ, RZ ;  /* 0x000000ffff007224 */ /* 0x000fe200078e00ff */
[----:B------:R-:W-:Y:S01]  /*4d80*/  UMOV UR21, URZ ;  /* 0x000000ff00157c82 */ /* 0x000fe20008000000 */
[----:B----4-:R-:W-:-:S02]  /*4d90*/  ULEA UR17, UR17, UR4, 0x18 ;  /* 0x0000000411117291 */ /* 0x010fc4000f8ec0ff */
[----:B------:R-:W-:Y:S01]  /*4da0*/  UISETP.NE.AND UP3, UPT, UR31, URZ, UPT ;  /* 0x000000ff1f00728c */ /* 0x000fe2000bf65270 */
[----:B------:R-:W-:Y:S01]  /*4db0*/  UMOV UR16, URZ ;  /* 0x000000ff00107c82 */ /* 0x000fe20008000000 */
[----:B------:R-:W-:Y:S01]  /*4dc0*/  UMOV UR26, 0x0 ;  /* 0x00000000001a7882 */ /* 0x000fe20000000000 */
[----:B------:R-:W-:Y:S01]  /*4dd0*/  UMOV UR27, 0x8110490 ;  /* 0x08110490001b7882 */ /* 0x000fe20000000000 */
[----:B------:R-:W-:Y:S01]  /*4de0*/  UMOV UR24, 0x0 ;  /* 0x0000000000187882 */ /* 0x000fe20000000000 */
[----:B-1----:R-:W-:Y:S02]  /*4df0*/  UIADD3 UR4, UPT, UPT, UR6, 0x1f, URZ ;  /* 0x0000001f06047890 */ /* 0x002fe4000fffe0ff */
[----:B---3--:R-:W1:Y:S01]  /*4e00*/  LDS R3, [UR17+0x2c0] ;  /* 0x0002c011ff037984 */ /* 0x008e620008000800 */
[----:B------:R-:W-:Y:S02]  /*4e10*/  UIADD3 UR6, UPT, UPT, UR17, 0x3400, URZ ;  /* 0x0000340011067890 */ /* 0x000fe4000fffe0ff */
[----:B------:R-:W-:-:S02]  /*4e20*/  USHF.R.S32.HI UR5, URZ, 0x1f, UR4 ;  /* 0x0000001fff057899 */ /* 0x000fc40008011404 */
[----:B------:R-:W-:Y:S02]  /*4e30*/  USHF.R.U32.HI UR6, URZ, 0x4, UR6 ;  /* 0x00000004ff067899 */ /* 0x000fe40008011606 */
[----:B------:R-:W-:Y:S02]  /*4e40*/  ULEA.HI UR4, UR5, UR4, URZ, 0x5 ;  /* 0x0000000405047291 */ /* 0x000fe4000f8f28ff */
[----:B------:R-:W-:Y:S02]  /*4e50*/  UIADD3 UR5, UPT, UPT, UR17, 0x26400, URZ ;  /* 0x0002640011057890 */ /* 0x000fe4000fffe0ff */
[----:B------:R-:W-:Y:S02]  /*4e60*/  USHF.R.S32.HI UR4, URZ, 0x5, UR4 ;  /* 0x00000005ff047899 */ /* 0x000fe40008011404 */
[----:B------:R-:W-:Y:S02]  /*4e70*/  USHF.R.U32.HI UR5, URZ, 0x4, UR5 ;  /* 0x00000004ff057899 */ /* 0x000fe40008011605 */
[----:B------:R-:W-:-:S02]  /*4e80*/  UIMAD UR7, UR4, UR7, URZ ;  /* 0x00000007040772a4 */ /* 0x000fc4000f8e02ff */
[----:B------:R-:W-:Y:S02]  /*4e90*/  UIADD3 UR4, UPT, UPT, UR17, 0x278, URZ ;  /* 0x0000027811047890 */ /* 0x000fe4000fffe0ff */
[----:B------:R-:W-:Y:S02]  /*4ea0*/  ULOP3.LUT UR6, UR6, 0x3fff, URZ, 0xc0, !UPT ;  /* 0x00003fff06067892 */ /* 0x000fe4000f8ec0ff */
[----:B------:R-:W-:Y:S02]  /*4eb0*/  UPRMT UR23, URZ, 0x654, UR4 ;  /* 0x00000654ff177896 */ /* 0x000fe40008000004 */
[----:B--2---:R-:W-:Y:S02]  /*4ec0*/  UIMAD UR4, UR7, UR8, URZ ;  /* 0x00000008070472a4 */ /* 0x004fe4000f8e02ff */
[----:B------:R-:W-:Y:S02]  /*4ed0*/  ULOP3.LUT UR20, UR5, 0x3fff, URZ, 0xc0, !UPT ;  /* 0x00003fff05147892 */ /* 0x000fe4000f8ec0ff */
[----:B------:R-:W-:-:S02]  /*4ee0*/  ULOP3.LUT UR19, UR6, 0x10000, URZ, 0xfc, !UPT ;  /* 0x0001000006137892 */ /* 0x000fc4000f8efcff */
[----:B------:R-:W-:Y:S02]  /*4ef0*/  UIADD3 UR29, UPT, UPT, UR4, -0x1, URZ ;  /* 0xffffffff041d7890 */ /* 0x000fe4000fffe0ff */
[----:B------:R-:W-:Y:S01]  /*4f00*/  UISETP.GE.AND UP4, UPT, UR4, 0x1, UPT ;  /* 0x000000010400788c */ /* 0x000fe2000bf86270 */
[----:B------:R-:W-:Y:S01]  /*4f10*/  UMOV UR25, 0x8110490 ;  /* 0x0811049000197882 */ /* 0x000fe20000000000 */
[C---:B-1----:R-:W-:Y:S01]  /*4f20*/  VIADD R5, R3.reuse, 0x20 ;  /* 0x0000002003057836 */ /* 0x042fe20000000000 */
[----:B------:R-:W-:-:S04]  /*4f30*/  LOP3.LUT R4, R3, 0xffff, RZ, 0xc0, !PT ;  /* 0x0000ffff03047812 */ /* 0x000fc800078ec0ff */
[----:B------:R-:W-:-:S05]  /*4f40*/  LOP3.LUT R5, R5, 0xffff, RZ, 0xc0, !PT ;  /* 0x0000ffff05057812 */ /* 0x000fca00078ec0ff */
[----:B------:R1:W-:Y:S02]  /*4f50*/  STL.64 [R1], R4 ;  /* 0x0000000401007387 */ /* 0x0003e40000100a00 */
.L_x_101:
[----:B-1----:R-:W-:-:S04]  /*4f60*/  SHF.L.U32 R5, R2, 0x1f, RZ ;  /* 0x0000001f02057819 */ /* 0x002fc800000006ff */
[----:B------:R-:W1:Y:S02]  /*4f70*/  SYNCS.PHASECHK.TRANS64.TRYWAIT P0, [UR17+0x270], R5 ;  /* 0x00027005ff0075a7 */ /* 0x000e640008001111 */
[----:B-1-34-:R-:W-:Y:S05]  /*4f80*/  @!P0 BRA `(.L_x_93) ;  /* 0x0000005400208947 */ /* 0x01afea0003800000 */
.L_x_238:
[----:B-1----:R-:W1:Y:S01]  /*4f90*/  LDS.128 R4, [UR17+0x2b0] ;  /* 0x0002b011ff047984 */ /* 0x002e620008000c00 */
[----:B------:R-:W-:Y:S01]  /*4fa0*/  ULEA UR22, UR21, UR17, 0x3 ;  /* 0x0000001115167291 */ /* 0x000fe2000f8e18ff */
[----:B------:R-:W-:Y:S01]  /*4fb0*/  @!PT LDS RZ, [RZ] ;  /* 0x00000000fffff984 */ /* 0x000fe20000000800 */
[----:B------:R-:W-:Y:S01]  /*4fc0*/  @!PT LDS RZ, [RZ] ;  /* 0x00000000fffff984 */ /* 0x000fe20000000800 */
[----:B------:R-:W-:Y:S01]  /*4fd0*/  @!PT LDS RZ, [RZ] ;  /* 0x00000000fffff984 */ /* 0x000fe20000000800 */
[----:B------:R-:W-:Y:S01]  /*4fe0*/  @!PT LDS RZ, [RZ] ;  /* 0x00000000fffff984 */ /* 0x000fe20000000800 */
[----:B------:R2:W-:Y:S06]  /*4ff0*/  MEMBAR.ALL.CTA ;  /* 0x0000000000007992 */ /* 0x0005ec0000008000 */
[----:B--2---:R-:W2:Y:S02]  /*5000*/  FENCE.VIEW.ASYNC.S ;  /* 0x00000000000073c6 */ /* 0x004ea40000000000 */
[----:B--2---:R-:W-:Y:S01]  /*5010*/  SYNCS.ARRIVE.TRANS64.RED.A1T0 RZ, [UR23], RZ ;  /* 0x000000ffffff79a7 */ /* 0x004fe20008100417 */
[----:B-1----:R-:W-:Y:S01]  /*5020*/  LOP3.LUT P2, RZ, R6, 0x1, RZ, 0xc0, !PT ;  /* 0x0000000106ff7812 */ /* 0x002fe2000784c0ff */
[----:B------:R-:W-:-:S12]  /*5030*/  BRA.U UP3, `(.L_x_94) ;  /* 0x00000001030c7547 */ /* 0x000fd8000b800000 */
[----:B------:R-:W-:-:S04]  /*5040*/  SHF.L.U32 R5, R8, 0x1f, RZ ;  /* 0x0000001f08057819 */ /* 0x000fc800000006ff */
[----:B------:R-:W1:Y:S02]  /*5050*/  SYNCS.PHASECHK.TRANS64.TRYWAIT P0, [UR22+0x290], R5 ;  /* 0x00029005ff0075a7 */ /* 0x000e640008001116 */
[----:B-1----:R-:W-:Y:S05]  /*5060*/  @!P0 BRA `(.L_x_95) ;  /* 0x0000005400008947 */ /* 0x002fea0003800000 */
.L_x_94:
[----:B------:R-:W-:Y:S05]  /*5070*/  BRA.U UP3, `(.L_x_96) ;  /* 0x0000000103d47547 */ /* 0x000fea000b800000 */
[----:B------:R-:W-:Y:S05]  /*5080*/  BRA.U !UP4, `(.L_x_97) ;  /* 0x000000010cc47547 */ /* 0x000fea000b800000 */
[----:B------:R-:W-:Y:S01]  /*5090*/  ULEA UR4, UR21, UR43, 0x2 ;  /* 0x0000002b15047291 */ /* 0x000fe2000f8e10ff */
[----:B-1----:R-:W-:-:S08]  /*50a0*/  SHF.L.U32 R4, R0, 0x1f, RZ ;  /* 0x0000001f00047819 */ /* 0x002fd000000006ff */
[----:B------:R-:W5:Y:S01]  /*50b0*/  LDL R5, [UR4] ;  /* 0x00000004ff057983 */ /* 0x000f620008100800 */
[----:B------:R-:W-:Y:S02]  /*50c0*/  ULEA UR4, UR16, UR17, 0x3 ;  /* 0x0000001110047291 */ /* 0x000fe4000f8e18ff */
[----:B------:R-:W-:Y:S01]  /*50d0*/  UPLOP3.LUT UP2, UPT, UPT, UPT, UPT, 0x40, 0x4 ;  /* 0x000000000004789c */ /* 0x000fe20003f4e870 */
[----:B------:R-:W-:Y:S01]  /*50e0*/  UMOV UR15, UR29 ;  /* 0x0000001d000f7c82 */ /* 0x000fe20008000000 */
[----:B------:R-:W-:-:S05]  /*50f0*/  UMOV UR5, UR16 ;  /* 0x0000001000057c82 */ /* 0x000fca0008000000 */
[----:B------:R1:W2:Y:S04]  /*5100*/  SYNCS.PHASECHK.TRANS64.TRYWAIT P1, [UR4], R4 ;  /* 0x00000004ff0075a7 */ /* 0x0002a80008021104 */
.L_x_100:
[----:B---3--:R-:W-:Y:S01]  /*5110*/  ULEA UR10, UR5, UR17, 0x3 ;  /* 0x00000011050a7291 */ /* 0x008fe2000f8e18ff */
[----:B--2-4-:R-:W-:Y:S11]  /*5120*/  @P1 BRA `(.L_x_98) ;  /* 0x00000000000c1947 */ /* 0x014ff60003800000 */
[----:B------:R-:W-:Y:S04]  /*5130*/  SHF.L.U32 R6, R0, 0x1f, RZ ;  /* 0x0000001f00067819 */ /* 0x000fe800000006ff */
[----:B------:R-:W2:Y:S02]  /*5140*/  SYNCS.PHASECHK.TRANS64.TRYWAIT P0, [UR10], R6 ;  /* 0x00000006ff0075a7 */ /* 0x000ea4000800110a */
[----:B--2---:R-:W-:Y:S05]  /*5150*/  @!P0 BRA `(.L_x_99) ;  /* 0x0000005000dc8947 */ /* 0x004fea0003800000 */
.L_x_98:
[----:B------:R-:W-:Y:S01]  /*5160*/  UISETP.NE.AND UP0, UPT, UR15, URZ, UPT ;  /* 0x000000ff0f00728c */ /* 0x000fe2000bf05270 */
[----:B------:R-:W-:Y:S01]  /*5170*/  PLOP3.LUT P1, PT, PT, PT, PT, 0x80, 0x8 ;  /* 0x000000000008781c */ /* 0x000fe20003f2f070 */
[----:B------:R-:W-:Y:S02]  /*5180*/  UIADD3 UR4, UPT, UPT, UR5, 0x1, URZ ;  /* 0x0000000105047890 */ /* 0x000fe4000fffe0ff */
[----:B------:R-:W-:Y:S02]  /*5190*/  ULEA UR8, UR5, UR20, 0x7 ;  /* 0x0000001405087291 */ /* 0x000fe4000f8e38ff */
[----:B------:R-:W-:Y:S01]  /*51a0*/  UISETP.NE.AND UP1, UPT, UR4, 0x23, UPT ;  /* 0x000000230400788c */ /* 0x000fe2000bf25270 */
[----:B------:R-:W-:Y:S01]  /*51b0*/  PLOP3.LUT P0, PT, PT, PT, UP0, 0x80, 0x8 ;  /* 0x000000000008781c */ /* 0x000fe20003f0f008 */
[----:B------:R-:W-:Y:S02]  /*51c0*/  UIADD3 UR12, UPT, UPT, UR8, 0x40, URZ ;  /* 0x00000040080c7890 */ /* 0x000fe4000fffe0ff */
[----:B------:R-:W-:Y:S02]  /*51d0*/  USEL UR6, URZ, 0x1, UP1 ;  /* 0x00000001ff067887 */ /* 0x000fe40008800000 */
[----:B------:R-:W-:Y:S02]  /*51e0*/  USEL UR16, UR4, URZ, UP1 ;  /* 0x000000ff04107287 */ /* 0x000fe40008800000 */
[----:B------:R-:W-:Y:S02]  /*51f0*/  UIADD3 UR10, UPT, UPT, UR10, 0x118, URZ ;  /* 0x000001180a0a7890 */ /* 0x000fe4000fffe0ff */
[----:B------:R-:W-:Y:S01]  /*5200*/  @UP0 ULEA UR4, UR16, UR17, 0x3 ;  /* 0x0000001110040291 */ /* 0x000fe2000f8e18ff */
[----:B------:R-:W-:Y:S01]  /*5210*/  LOP3.LUT R0, R0, UR6, RZ, 0x3c, !PT ;  /* 0x0000000600007c12 */ /* 0x000fe2000f8e3cff */
[----:B------:R-:W-:Y:S01]  /*5220*/  UMOV UR9, 0x80004020 ;  /* 0x8000402000097882 */ /* 0x000fe20000000000 */
[----:B------:R-:W-:Y:S01]  /*5230*/  UMOV UR13, 0x80004020 ;  /* 0x80004020000d7882 */ /* 0x000fe20000000000 */
[----:B------:R-:W-:Y:S01]  /*5240*/  UMOV UR7, 0x80004020 ;  /* 0x8000402000077882 */ /* 0x000fe20000000000 */
[----:B-1----:R-:W-:Y:S04]  /*5250*/  @P0 SHF.L.U32 R4, R0, 0x1f, RZ ;  /* 0x0000001f00040819 */ /* 0x002fe800000006ff */
[----:B------:R3:W4:Y:S01]  /*5260*/  @P0 SYNCS.PHASECHK.TRANS64.TRYWAIT P1, [UR4], R4 ;  /* 0x00000004ff0005a7 */ /* 0x0007220008021104 */
[----:B------:R-:W-:Y:S11]  /*5270*/  ELECT P0, URZ, PT ;  /* 0x0000000000ff782f */ /* 0x000ff60003800000 */
[----:B------:R-:W-:Y:S02]  /*5280*/  @!UPT UIADD3 URZ, UPT, UPT, URZ, URZ, URZ ;  /* 0x000000fffffff290 */ /* 0x000fe4000fffe0ff */
[C---:B-----5:R-:W-:Y:S01]  /*5290*/  @P0 R2UR.BROADCAST UR14, R5.reuse ;  /* 0x00000000050e02ca */ /* 0x060fe200008e0000 */
[----:B------:R-:W-:Y:S01]  /*52a0*/  ULEA UR4, UR5, UR19, 0x8 ;  /* 0x0000001305047291 */ /* 0x000fe2000f8e40ff */
[----:B------:R-:W-:Y:S11]  /*52b0*/  ELECT P0, URZ, PT ;  /* 0x0000000000ff782f */ /* 0x000ff60003800000 */
[----:B------:R-:W-:Y:S02]  /*52c0*/  @!UPT UIADD3 URZ, UPT, UPT, URZ, URZ, URZ ;  /* 0x000000fffffff290 */ /* 0x000fe4000fffe0ff */
[----:B------:R-:W-:Y:S01]  /*52d0*/  @P0 R2UR.BROADCAST UR11, R5 ;  /* 0x00000000050b02ca */ /* 0x000fe200008e0000 */
[----:B------:R-:W-:Y:S01]  /*52e0*/  UIADD3 UR6, UPT, UPT, UR4, 0x2, URZ ;  /* 0x0000000204067890 */ /* 0x000fe2000fffe0ff */
[----:B------:R-:W-:Y:S02]  /*52f0*/  UMOV UR5, 0x80004020 ;  /* 0x8000402000057882 */ /* 0x000fe40000000000 */
[----:B------:R1:W-:Y:S01]  /*5300*/  UTCHMMA.2CTA gdesc[UR4], gdesc[UR8], tmem[UR14], tmem[UR26], idesc[UR27], UP2 ;  /* 0x00ff1a08040075ea */ /* 0x0003e2000920000e */
[----:B------:R-:W-:Y:S08]  /*5310*/  UPLOP3.LUT UP2, UPT, UPT, UPT, UPT, 0x80, 0x8 ;  /* 0x000000000008789c */ /* 0x000ff00003f4f070 */
[----:B------:R3:W-:Y:S01]  /*5320*/  UTCHMMA.2CTA gdesc[UR6], gdesc[UR12], tmem[UR11], tmem[UR24], idesc[UR25], UPT ;  /* 0x00ff180c060075ea */ /* 0x0007e2000ba0000b */
[----:B------:R3:W-:Y:S01]  /*5330*/  UTCBAR.2CTA.MULTICAST [UR10], URZ, UR18 ;  /* 0x000000ff0a0073e9 */ /* 0x0007e20008200812 */
[----:B-1----:R-:W-:Y:S02]  /*5340*/  UIADD3 UR4, UPT, UPT, UR15, 0x1, URZ ;  /* 0x000000010f047890 */ /* 0x002fe4000fffe0ff */
[----:B------:R-:W-:Y:S02]  /*5350*/  UIADD3 UR8, UPT, UPT, UR15, -0x1, URZ ;  /* 0xffffffff0f087890 */ /* 0x000fe4000fffe0ff */
[----:B------:R-:W-:Y:S01]  /*5360*/  UISETP.GT.U32.AND UP0, UPT, UR4, 0x1, UPT ;  /* 0x000000010400788c */ /* 0x000fe2000bf04070 */
[----:B------:R-:W-:Y:S04]  /*5370*/  UMOV UR5, UR16 ;  /* 0x0000001000057c82 */ /* 0x000fe80008000000 */
[----:B------:R-:W-:Y:S04]  /*5380*/  UMOV UR15, UR8 ;  /* 0x00000008000f7c82 */ /* 0x000fe80008000000 */
[----:B------:R-:W-:Y:S05]  /*5390*/  BRA.U UP0, `(.L_x_100) ;  /* 0xfffffffd005c7547 */ /* 0x000fea000b83ffff */
.L_x_97:
[----:B------:R-:W-:-:S09]  /*53a0*/  UIADD3 UR4, UPT, UPT, UR22, 0x280, URZ ;  /* 0x0000028016047890 */ /* 0x000fd2000fffe0ff */
[----:B------:R2:W-:Y:S01]  /*53b0*/  UTCBAR.2CTA.MULTICAST [UR4], URZ, UR28 ;  /* 0x000000ff040073e9 */ /* 0x0005e2000820081c */
[----:B------:R-:W-:Y:S02]  /*53c0*/  NOP ;  /* 0x0000000000007918 */ /* 0x000fe40000000000 */
.L_x_96:
[----:B--2---:R-:W-:Y:S01]  /*53d0*/  UIADD3 UR4, UPT, UPT, UR21, 0x1, URZ ;  /* 0x0000000115047890 */ /* 0x004fe2000fffe0ff */
[----:B------:R-:W-:-:S03]  /*53e0*/  LOP3.LUT R2, R2, 0x1, RZ, 0x3c, !PT ;  /* 0x0000000102027812 */ /* 0x000fc600078e3cff */
[----:B------:R-:W-:-:S04]  /*53f0*/  UISETP.NE.AND UP0, UPT, UR4, 0x2, UPT ;  /* 0x000000020400788c */ /* 0x000fc8000bf05270 */
[----:B------:R-:W-:Y:S02]  /*5400*/  USEL UR5, URZ, 0x1, UP0 ;  /* 0x00000001ff057887 */ /* 0x000fe40008000000 */
[----:B------:R-:W-:-:S04]  /*5410*/  USEL UR21, UR4, URZ, UP0 ;  /* 0x000000ff04157287 */ /* 0x000fc80008000000 */
[----:B------:R-:W-:Y:S01]  /*5420*/  LOP3.LUT R8, R8, UR5, RZ, 0x3c, !PT ;  /* 0x0000000508087c12 */ /* 0x000fe2000f8e3cff */
[----:B------:R-:W-:Y:S07]  /*5430*/  @P2 BRA `(.L_x_101) ;  /* 0xfffffff800c82947 */ /* 0x000fee000383ffff */
[----:B------:R-:W2:Y:S01]  /*5440*/  S2UR UR8, SR_CgaCtaId ;  /* 0x00000000000879c3 */ /* 0x000ea20000008800 */
[----:B------:R-:W-:Y:S01]  /*5450*/  ELECT P0, URZ, PT ;  /* 0x0000000000ff782f */ /* 0x000fe20003800000 */
[----:B------:R-:W-:Y:S01]  /*5460*/  HFMA2 R0, -RZ, RZ, 0, 5.9604644775390625e-08 ;  /* 0x00000001ff007431 */ /* 0x000fe200000001ff */
[----:B------:R-:W-:-:S05]  /*5470*/  UMOV UR4, 0x40 ;  /* 0x0000004000047882 */ /* 0x000fca0000000000 */
[----:B------:R-:W-:Y:S01]  /*5480*/  UVIRTCOUNT.DEALLOC.SMPOOL 0x80 ;  /* 0x000000800000784c */ /* 0x000fe20000000000 */
[----:B------:R-:W-:Y:S02]  /*5490*/  UISETP.NE.AND UP0, UPT, UR31, URZ, UPT ;  /* 0x000000ff1f00728c */ /* 0x000fe4000bf05270 */
[----:B--2---:R-:W-:-:S09]  /*54a0*/  ULEA UR8, UR8, UR4, 0x18 ;  /* 0x0000000408087291 */ /* 0x004fd2000f8ec0ff */
[----:B------:R2:W-:Y:S01]  /*54b0*/  @P0 STS.U8 [UR8+0x1c], R0 ;  /* 0x00001c00ff000988 */ /* 0x0005e20008000008 */
[----:B------:R-:W-:Y:S05]  /*54c0*/  BRA.U UP0, `(.L_x_102) ;  /* 0x0000000100587547 */ /* 0x000fea000b800000 */
[----:B------:R-:W-:Y:S01]  /*54d0*/  UIADD3 UR5, UPT, UPT, UR17, 0x290, URZ ;  /* 0x0000029011057890 */ /* 0x000fe2000fffe0ff */
[----:B------:R-:W-:-:S03]  /*54e0*/  SHF.L.U32 R2, R8, 0x1f, RZ ;  /* 0x0000001f08027819 */ /* 0x000fc600000006ff */
[----:B------:R-:W-:-:S09]  /*54f0*/  ULEA UR4, UR21, UR5, 0x3 ;  /* 0x0000000515047291 */ /* 0x000fd2000f8e18ff */
[----:B------:R-:W1:Y:S02]  /*5500*/  SYNCS.PHASECHK.TRANS64.TRYWAIT P0, [UR4], R2 ;  /* 0x00000002ff0075a7 */ /* 0x000e640008001104 */
[----:B-1----:R-:W-:Y:S05]  /*5510*/  @!P0 BRA `(.L_x_103) ;  /* 0x0000005000048947 */ /* 0x002fea0003800000 */
.L_x_242:
[----:B------:R-:W-:-:S04]  /*5520*/  UIADD3 UR4, UPT, UPT, UR21, 0x1, URZ ;  /* 0x0000000115047890 */ /* 0x000fc8000fffe0ff */
[----:B------:R-:W-:-:S04]  /*5530*/  UISETP.NE.AND UP1, UPT, UR4, 0x2, UPT ;  /* 0x000000020400788c */ /* 0x000fc8000bf25270 */
[----:B---3--:R-:W-:Y:S02]  /*5540*/  USEL UR6, URZ, 0x1, UP1 ;  /* 0x00000001ff067887 */ /* 0x008fe40008800000 */
[----:B------:R-:W-:-:S04]  /*5550*/  USEL UR4, UR4, URZ, UP1 ;  /* 0x000000ff04047287 */ /* 0x000fc80008800000 */
[----:B------:R-:W-:Y:S01]  /*5560*/  ULEA UR4, UR4, UR5, 0x3 ;  /* 0x0000000504047291 */ /* 0x000fe2000f8e18ff */
[----:B-1----:R-:W-:-:S04]  /*5570*/  LOP3.LUT R2, R8, UR6, RZ, 0x3c, !PT ;  /* 0x0000000608027c12 */ /* 0x002fc8000f8e3cff */
[----:B------:R-:W-:Y:S01]  /*5580*/  SHF.L.U32 R2, R2, 0x1f, RZ ;  /* 0x0000001f02027819 */ /* 0x000fe200000006ff */
[----:B--2---:R-:W-:-:S04]  /*5590*/  IMAD.U32 R0, RZ, RZ, UR4 ;  /* 0x00000004ff007e24 */ /* 0x004fc8000f8e00ff */
[----:B------:R1:W2:Y:S03]  /*55a0*/  SYNCS.PHASECHK.TRANS64.TRYWAIT P0, [R0+URZ], R2 ;  /* 0x00000002000075a7 */ /* 0x0002a600080011ff */
[----:B--2---:R-:W-:Y:S05]  /*55b0*/  @!P0 NANOSLEEP.SYNCS 0x989680 ;  /* 0x009896800000895d */ /* 0x004fea0003900000 */
[----:B------:R-:W2:Y:S02]  /*55c0*/  @!P0 SYNCS.PHASECHK.TRANS64 P0, [R0+URZ], R2 ;  /* 0x00000002000085a7 */ /* 0x000ea400080010ff */
[----:B--2---:R-:W-:Y:S05]  /*55d0*/  @P0 BRA `(.L_x_104) ;  /* 0x0000000000200947 */ /* 0x004fea0003800000 */
.L_x_105:
[----:B--2---:R2:W3:Y:S02]  /*55e0*/  SYNCS.PHASECHK.TRANS64.TRYWAIT P0, [R0+URZ], R2 ;  /* 0x00000002000075a7 */ /* 0x0044e400080011ff */
[----:B---3--:R-:W-:Y:S05]  /*55f0*/  @!P0 NANOSLEEP.SYNCS 0x989680 ;  /* 0x009896800000895d */ /* 0x008fea0003900000 */
[----:B------:R-:W3:Y:S02]  /*5600*/  @!P0 SYNCS.PHASECHK.TRANS64 P0, [R0+URZ], R2 ;  /* 0x00000002000085a7 */ /* 0x000ee400080010ff */
[----:B---3--:R-:W-:Y:S05]  /*5610*/  @!P0 BRA `(.L_x_105) ;  /* 0xfffffffc00f08947 */ /* 0x008fea000383ffff */
[----:B------:R-:W-:Y:S05]  /*5620*/  BRA `(.L_x_104) ;  /* 0x00000000000c7947 */ /* 0x000fea0003800000 */
.L_x_102:
[----:B------:R-:W-:-:S04]  /*5630*/  UIADD3 UR4, UPT, UPT, UR17, 0x2a0, URZ ;  /* 0x000002a011047890 */ /* 0x000fc8000fffe0ff */
[----:B------:R-:W-:-:S09]  /*5640*/  UPRMT UR4, UR30, 0x654, UR4 ;  /* 0x000006541e047896 */ /* 0x000fd20008000004 */
[----:B------:R-:W-:Y:S03]  /*5650*/  SYNCS.ARRIVE.TRANS64.RED.A1T0 RZ, [UR4], RZ ;  /* 0x000000ffffff79a7 */ /* 0x000fe60008100404 */
.L_x_104:
[----:B-12---:R-:W-:Y:S01]  /*5660*/  SHF.L.U32 R2, RZ, 0x1f, RZ ;  /* 0x0000001fff027819 */ /* 0x006fe200000006ff */
[----:B------:R-:W-:Y:S01]  /*5670*/  UIADD3 UR4, UPT, UPT, UR17, 0x2a0, URZ ;  /* 0x000002a011047890 */ /* 0x000fe2000fffe0ff */
[----:B------:R-:W-:Y:S02]  /*5680*/  PLOP3.LUT P0, PT, PT, PT, UP0, 0x80, 0x8 ;  /* 0x000000000008781c */ /* 0x000fe40003f0f008 */
[----:B----4-:R-:W1:Y:S02]  /*5690*/  SYNCS.PHASECHK.TRANS64.TRYWAIT P1, [UR17+0x2a0], R2 ;  /* 0x0002a002ff0075a7 */ /* 0x010e640008021111 */
[----:B-1----:R-:W-:Y:S09]  /*56a0*/  @!P1 BRA `(.L_x_106) ;  /* 0x0000004c00b89947 */ /* 0x002ff20003800000 */
.L_x_244:
[----:B------:R-:W-:Y:S01]  /*56b0*/  @!UP0 UPRMT UR4, UR30, 0x654, UR4 ;  /* 0x000006541e048896 */ /* 0x000fe20008000004 */
[----:B------:R-:W-:Y:S01]  /*56c0*/  LOP3.LUT R3, R3, 0xffff, RZ, 0xc0, !PT ;  /* 0x0000ffff03037812 */ /* 0x000fe200078ec0ff */
[----:B-1----:R-:W-:-:S03]  /*56d0*/  IMAD.MOV.U32 R2, RZ, RZ, 0xffff ;  /* 0x0000ffffff027424 */ /* 0x002fc600078e00ff */
[----:B------:R-:W-:-:S04]  /*56e0*/  SHF.R.U32.HI R3, RZ, 0x5, R3 ;  /* 0x00000005ff037819 */ /* 0x000fc80000011603 */
[----:B------:R-:W-:Y:S01]  /*56f0*/  @!P0 SYNCS.ARRIVE.TRANS64.RED.A1T0 RZ, [UR4], RZ ;  /* 0x000000ffffff89a7 */ /* 0x000fe20008100404 */
[----:B------:R-:W-:Y:S01]  /*5700*/  NOP ;  /* 0x0000000000007918 */ /* 0x000fe20000000000 */
[----:B------:R-:W1:Y:S01]  /*5710*/  LDS R0, [UR8+0x14] ;  /* 0x00001408ff007984 */ /* 0x000e620008000800 */
[----:B------:R-:W-:-:S04]  /*5720*/  SHF.L.U32 R2, R2, R3, RZ ;  /* 0x0000000302027219 */ /* 0x000fc800000006ff */
[----:B-1----:R-:W-:-:S04]  /*5730*/  LOP3.LUT R0, R0, R2, RZ, 0xc0, !PT ;  /* 0x0000000200007212 */ /* 0x002fc800078ec0ff */
[----:B------:R-:W-:Y:S01]  /*5740*/  ISETP.NE.AND P0, PT, R0, R2, PT ;  /* 0x000000020000720c */ /* 0x000fe20003f05270 */
[----:B------:R-:W-:-:S05]  /*5750*/  IMAD.MOV.U32 R0, RZ, RZ, 0x1 ;  /* 0x00000001ff007424 */ /* 0x000fca00078e00ff */
[----:B------:R-:W-:-:S07]  /*5760*/  SHF.L.U32 R0, R0, R3, RZ ;  /* 0x0000000300007219 */ /* 0x000fce00000006ff */
[----:B------:R-:W-:Y:S05]  /*5770*/  @P0 BRA `(.L_x_107) ;  /* 0x00000000005c0947 */ /* 0x000fea0003800000 */
[----:B------:R-:W1:Y:S02]  /*5780*/  LDS R3, [UR8+0x18] ;  /* 0x00001808ff037984 */ /* 0x000e640008000800 */
[----:B-1----:R-:W-:-:S04]  /*5790*/  LOP3.LUT R3, R3, R0, RZ, 0xc0, !PT ;  /* 0x0000000003037212 */ /* 0x002fc800078ec0ff */
[----:B------:R-:W-:-:S13]  /*57a0*/  ISETP.NE.AND P0, PT, R3, R0, PT ;  /* 0x000000000300720c */ /* 0x000fda0003f05270 */
[----:B------:R-:W-:Y:S05]  /*57b0*/  @P0 BRA `(.L_x_108) ;  /* 0x0000000000400947 */ /* 0x000fea0003800000 */
[----:B------:R-:W-:Y:S01]  /*57c0*/  R2UR UR4, R2 ;  /* 0x00000000020472ca */ /* 0x000fe200000e0000 */
[----:B------:R-:W1:Y:S01]  /*57d0*/  S2R R3, SR_LANEID ;  /* 0x0000000000037919 */ /* 0x000e620000000000 */
[----:B------:R-:W-:-:S04]  /*57e0*/  LOP3.LUT R0, RZ, R0, RZ, 0x33, !PT ;  /* 0x00000000ff007212 */ /* 0x000fc800078e33ff */
[----:B---3--:R-:W2:Y:S07]  /*57f0*/  REDUX UR6, R0 ;  /* 0x00000000000673c4 */ /* 0x008eae0000000000 */
[----:B------:R-:W-:-:S03]  /*5800*/  ULOP3.LUT UR5, URZ, UR4, URZ, 0x33, !UPT ;  /* 0x00000004ff057292 */ /* 0x000fc6000f8e33ff */
[----:B------:R-:W-:Y:S02]  /*5810*/  VOTEU.ANY UR4, UPT, PT ;  /* 0x0000000000047886 */ /* 0x000fe400038e0100 */
[----:B------:R-:W-:Y:S01]  /*5820*/  UFLO.U32 UR4, UR4 ;  /* 0x00000004000472bd */ /* 0x000fe200080e0000 */
[----:B------:R-:W-:-:S04]  /*5830*/  IMAD.U32 R2, RZ, RZ, UR5 ;  /* 0x00000005ff027e24 */ /* 0x000fc8000f8e00ff */
[----:B------:R-:W3:Y:S02]  /*5840*/  REDUX UR7, R2 ;  /* 0x00000000020773c4 */ /* 0x000ee40000000000 */
[----:B------:R4:W-:Y:S01]  /*5850*/  UTCATOMSWS.AND URZ, UR5 ;  /* 0x0000000500ff79e3 */ /* 0x0009e20008000000 */
[----:B--2---:R-:W-:Y:S01]  /*5860*/  IMAD.U32 R0, RZ, RZ, UR6 ;  /* 0x00000006ff007e24 */ /* 0x004fe2000f8e00ff */
[----:B-1----:R-:W-:Y:S01]  /*5870*/  ISETP.EQ.U32.AND P0, PT, R3, UR4, PT ;  /* 0x0000000403007c0c */ /* 0x002fe2000bf02070 */
[----:B---3--:R-:W-:-:S12]  /*5880*/  IMAD.U32 R2, RZ, RZ, UR7 ;  /* 0x00000007ff027e24 */ /* 0x008fd8000f8e00ff */
[----:B------:R4:W-:Y:S04]  /*5890*/  @P0 ATOMS.AND RZ, [UR8+0x14], R2 ;  /* 0x00001402ffff098c */ /* 0x0009e8000a800008 */
[----:B------:R4:W-:Y:S01]  /*58a0*/  @P0 ATOMS.AND RZ, [UR8+0x18], R0 ;  /* 0x00001800ffff098c */ /* 0x0009e2000a800008 */
[----:B------:R-:W-:Y:S05]  /*58b0*/  BRA `(.L_x_109) ;  /* 0x0000000000147947 */ /* 0x000fea0003800000 */
.L_x_108:
[----:B------:R-:W-:Y:S02]  /*58c0*/  MOV R2, 0x58e0 ;  /* 0x000058e000027802 */ /* 0x000fe40000000f00 */
[----:B---3-5:R-:W-:Y:S05]  /*58d0*/  CALL.REL.NOINC `($__internal_0_$__cuda_sm10x_tcgen05_guardrail_trap_col_being_dealloced_not_returned_by_alloc) ;  /* 0x0000005000287944 */ /* 0x028fea0003c00000 */
[----:B------:R-:W-:Y:S05]  /*58e0*/  BRA `(.L_x_109) ;  /* 0x0000000000087947 */ /* 0x000fea0003800000 */
.L_x_107:
[----:B------:R-:W-:Y:S02]  /*58f0*/  MOV R2, 0x5910 ;  /* 0x0000591000027802 */ /* 0x000fe40000000f00 */
[----:B---3-5:R-:W-:Y:S05]  /*5900*/  CALL.REL.NOINC `($__internal_2_$__cuda_sm10x_tcgen05_guardrail_trap_unallocated_columns_being_dealloced) ;  /* 0x0000005000347944 */ /* 0x028fea0003c00000 */
.L_x_109:
[----:B------:R-:W-:Y:S01]  /*5910*/  NOP ;  /* 0x0000000000007918 */ /* 0x000fe20000000000 */
[----:B----4-:R-:W-:Y:S05]  /*5920*/  EXIT ;  /* 0x000000000000794d */ /* 0x010fea0003800000 */
.L_x_81:
[----:B------:R-:W-:-:S09]  /*5930*/  UISETP.NE.OR UP0, UPT, UR18, 0x3, !UP3 ;  /* 0x000000031200788c */ /* 0x000fd2000df05670 */
[----:B------:R-:W-:Y:S05]  /*5940*/  BRA.U UP0, `(.L_x_110) ;  /* 0x0000001100947547 */ /* 0x000fea000b800000 */
[----:B------:R-:W2:Y:S01]  /*5950*/  LDCU.64 UR4, c[0x0][0x888] ;  /* 0x00011100ff0477ac */ /* 0x000ea20008000a00 */
[----:B------:R-:W3:Y:S01]  /*5960*/  S2UR UR6, SR_CgaCtaId ;  /* 0x00000000000679c3 */ /* 0x000ee20000008800 */
[----:B------:R-:W-:Y:S01]  /*5970*/  HFMA2 R9, -RZ, RZ, 0, 5.9604644775390625e-08 ;  /* 0x00000001ff097431 */ /* 0x000fe200000001ff */
[----:B------:R-:W-:Y:S01]  /*5980*/  MOV R8, RZ ;  /* 0x000000ff00087202 */ /* 0x000fe20000000f00 */
[----:B------:R-:W4:Y:S01]  /*5990*/  LDCU UR38, c[0x0][0x370] ;  /* 0x00006e00ff2677ac */ /* 0x000f220008000800 */
[----:B------:R-:W-:Y:S01]  /*59a0*/  HFMA2 R3, -RZ, RZ, 0, 0.00048828125 ;  /* 0x00001000ff037431 */ /* 0x000fe200000001ff */
[----:B------:R-:W1:Y:S03]  /*59b0*/  LDCU.128 UR40, c[0x0][0xb10] ;  /* 0x00016200ff2877ac */ /* 0x000e660008000c00 */
[----:B------:R-:W4:Y:S01]  /*59c0*/  LDC.64 R10, c[0x0][0x348] ;  /* 0x0000d200ff0a7b82 */ /* 0x000f220000000a00 */
[----:B------:R-:W1:Y:S01]  /*59d0*/  LDCU UR33, c[0x0][0x374] ;  /* 0x00006e80ff2177ac */ /* 0x000e620008000800 */
[----:B------:R-:W4:Y:S01]  /*59e0*/  LDCU.64 UR34, c[0x0][0x890] ;  /* 0x00011200ff2277ac */ /* 0x000f220008000a00 */
[----:B------:R-:W4:Y:S01]  /*59f0*/  LDCU UR30, c[0x0][0xb0c] ;  /* 0x00016180ff1e77ac */ /* 0x000f220008000800 */
[----:B--2---:R-:W-:Y:S01]  /*5a00*/  UISETP.NE.U32.AND UP0, UPT, UR4, URZ, UPT ;  /* 0x000000ff0400728c */ /* 0x004fe2000bf05070 */
[----:B------:R-:W2:Y:S01]  /*5a10*/  LDCU UR54, c[0x0][0xb20] ;  /* 0x00016400ff3677ac */ /* 0x000ea20008000800 */
[----:B------:R-:W2:Y:S01]  /*5a20*/  LDCU UR4, c[0x0][0xb30] ;  /* 0x00016600ff0477ac */ /* 0x000ea20008000800 */
[----:B------:R-:W2:Y:S01]  /*5a30*/  LDCU.128 UR48, c[0x0][0x980] ;  /* 0x00013000ff3077ac */ /* 0x000ea20008000c00 */
[----:B------:R-:W-:Y:S01]  /*5a40*/  UMOV UR31, 0x400 ;  /* 0x00000400001f7882 */ /* 0x000fe20000000000 */
[----:B-1----:R-:W-:-:S02]  /*5a50*/  UIMAD.WIDE.U32 UR8, UR33, UR43, URZ ;  /* 0x0000002b210872a5 */ /* 0x002fc4000f8e00ff */
[----:B---3--:R-:W-:Y:S02]  /*5a60*/  ULEA UR31, UR6, UR31, 0x18 ;  /* 0x0000001f061f7291 */ /* 0x008fe4000f8ec0ff */
[----:B----4-:R-:W-:Y:S02]  /*5a70*/  UIMAD.WIDE.U32 UR6, UR38, UR40, URZ ;  /* 0x00000028260672a5 */ /* 0x010fe4000f8e00ff */
[----:B------:R-:W-:Y:S02]  /*5a80*/  UISETP.NE.AND.EX UP5, UPT, UR5, URZ, UPT, UP0 ;  /* 0x000000ff0500728c */ /* 0x000fe4000bfa5300 */
[----:B------:R-:W-:Y:S02]  /*5a90*/  UISETP.NE.U32.AND UP6, UPT, UR34, URZ, UPT ;  /* 0x000000ff2200728c */ /* 0x000fe4000bfc5070 */
[----:B------:R-:W-:Y:S02]  /*5aa0*/  UIADD3 UR45, UPT, UPT, UR31, 0x278, URZ ;  /* 0x000002781f2d7890 */ /* 0x000fe4000fffe0ff */
[----:B------:R-:W-:-:S02]  /*5ab0*/  UISETP.NE.AND UP0, UPT, UR39, 0x1, UPT ;  /* 0x000000012700788c */ /* 0x000fc4000bf05270 */
[----:B------:R-:W-:Y:S01]  /*5ac0*/  UISETP.NE.AND UP0, UPT, UR30, 0x1, UPT ;  /* 0x000000011e00788c */ /* 0x000fe2000bf05270 */
[----:B------:R-:W-:Y:S01]  /*5ad0*/  UMOV UR6, UR7 ;  /* 0x0000000700067c82 */ /* 0x000fe20008000000 */
[----:B------:R-:W-:Y:S01]  /*5ae0*/  UMOV UR47, UR9 ;  /* 0x00000009002f7c82 */ /* 0x000fe20008000000 */
[----:B------:R-:W-:Y:S02]  /*5af0*/  UISETP.GE.AND UP2, UPT, UR39, 0x1, UPT ;  /* 0x000000012700788c */ /* 0x000fe4000bf46270 */
[----:B------:R-:W-:Y:S01]  /*5b00*/  UISETP.NE.AND UP0, UPT, UR42, 0x1, UPT ;  /* 0x000000012a00788c */ /* 0x000fe2000bf05270 */
[----:B------:R-:W-:Y:S01]  /*5b10*/  UMOV UR32, URZ ;  /* 0x000000ff00207c82 */ /* 0x000fe20008000000 */
[----:B------:R-:W-:Y:S01]  /*5b20*/  UPLOP3.LUT UP4, UPT, UPT, UPT, UPT, 0x40, 0x4 ;  /* 0x000000000004789c */ /* 0x000fe20003f8e870 */
[----:B------:R-:W1:Y:S01]  /*5b30*/  LDCU.64 UR22, c[0x0][0xb28] ;  /* 0x00016500ff1677ac */ /* 0x000e620008000a00 */
[----:B------:R-:W3:Y:S01]  /*5b40*/  LDCU.64 UR36, c[0x0][0x990] ;  /* 0x00013200ff2477ac */ /* 0x000ee20008000a00 */
[----:B------:R-:W-:-:S02]  /*5b50*/  UISETP.NE.AND.EX UP6, UPT, UR35, URZ, UPT, UP6 ;  /* 0x000000ff2300728c */ /* 0x000fc4000bfc5360 */
[----:B------:R-:W-:Y:S02]  /*5b60*/  UPRMT UR45, URZ, 0x654, UR45 ;  /* 0x00000654ff2d7896 */ /* 0x000fe4000800002d */
[----:B------:R-:W-:Y:S02]  /*5b70*/  USHF.R.U32.HI UR52, URZ, UR41, UR6 ;  /* 0x00000029ff347299 */ /* 0x000fe40008011606 */
[----:B--2---:R-:W-:Y:S02]  /*5b80*/  USHF.R.U32.HI UR47, URZ, UR54, UR47 ;  /* 0x00000036ff2f7299 */ /* 0x004fe4000801162f */
[----:B------:R-:W-:Y:S02]  /*5b90*/  UISETP.NE.AND UP3, UPT, UR4, 0x1, UPT ;  /* 0x000000010400788c */ /* 0x000fe4000bf65270 */
[----:B------:R-:W-:Y:S02]  /*5ba0*/  UISETP.NE.AND UP2, UPT, UR48, 0x1, UPT ;  /* 0x000000013000788c */ /* 0x000fe4000bf45270 */
[----:B------:R-:W-:-:S11]  /*5bb0*/  UISETP.NE.AND UP0, UPT, UR51, 0x1, UPT ;  /* 0x000000013300788c */ /* 0x000fd6000bf05270 */
.L_x_119:
[----:B------:R-:W-:Y:S04]  /*5bc0*/  SHF.L.U32 R2, R8, 0x1f, RZ ;  /* 0x0000001f08027819 */ /* 0x000fe800000006ff */
[----:B--2---:R-:W2:Y:S02]  /*5bd0*/  SYNCS.PHASECHK.TRANS64.TRYWAIT P0, [UR31+0x270], R2 ;  /* 0x00027002ff0075a7 */ /* 0x004ea4000800111f */
[----:B--2---:R-:W-:Y:S05]  /*5be0*/  @!P0 BRA `(.L_x_111) ;  /* 0x0000004800808947 */ /* 0x004fea0003800000 */
.L_x_246:
[----:B------:R-:W4:Y:S01]  /*5bf0*/  LDS.128 R4, [UR31+0x2b0] ;  /* 0x0002b01fff047984 */ /* 0x000f220008000c00 */
[----:B------:R-:W-:Y:S01]  /*5c00*/  UISETP.GE.AND UP0, UPT, UR39, 0x1, UPT ;  /* 0x000000012700788c */ /* 0x000fe2000bf06270 */
[----:B------:R-:W-:Y:S01]  /*5c10*/  @!PT LDS RZ, [RZ] ;  /* 0x00000000fffff984 */ /* 0x000fe20000000800 */
[----:B------:R-:W-:Y:S01]  /*5c20*/  @!PT LDS RZ, [RZ] ;  /* 0x00000000fffff984 */ /* 0x000fe20000000800 */
[----:B------:R-:W-:Y:S01]  /*5c30*/  @!PT LDS RZ, [RZ] ;  /* 0x00000000fffff984 */ /* 0x000fe20000000800 */
[----:B------:R-:W-:Y:S01]  /*5c40*/  @!PT LDS RZ, [RZ] ;  /* 0x00000000fffff984 */ /* 0x000fe20000000800 */
[----:B------:R1:W-:Y:S06]  /*5c50*/  MEMBAR.ALL.CTA ;  /* 0x0000000000007992 */ /* 0x0003ec0000008000 */
[----:B-1----:R-:W1:Y:S02]  /*5c60*/  FENCE.VIEW.ASYNC.S ;  /* 0x00000000000073c6 */ /* 0x002e640000000000 */
[----:B-1----:R-:W-:Y:S01]  /*5c70*/  SYNCS.ARRIVE.TRANS64.RED.A1T0 RZ, [UR45], RZ ;  /* 0x000000ffffff79a7 */ /* 0x002fe2000810042d */
[----:B----4-:R-:W-:Y:S11]  /*5c80*/  LOP3.LUT P0, RZ, R6, 0x1, RZ, 0xc0, !PT ;  /* 0x0000000106ff7812 */ /* 0x010ff6000780c0ff */
[----:B------:R-:W-:Y:S02]  /*5c90*/  @!UPT UIADD3 URZ, UPT, UPT, URZ, URZ, URZ ;  /* 0x000000fffffff290 */ /* 0x000fe4000fffe0ff */
[----:B------:R-:W-:Y:S01]  /*5ca0*/  VOTEU.ANY UP2, P0 ;  /* 0x0000000000ff7886 */ /* 0x000fe20000040100 */
[----:B------:R-:W-:Y:S11]  /*5cb0*/  PLOP3.LUT P0, PT, PT, PT, UP2, 0x80, 0x8 ;  /* 0x000000000008781c */ /* 0x000ff60003f0f028 */
[----:B------:R-:W-:Y:S02]  /*5cc0*/  @!UPT UIADD3 URZ, UPT, UPT, URZ, URZ, URZ ;  /* 0x000000fffffff290 */ /* 0x000fe4000fffe0ff */
[----:B--2---:R-:W-:Y:S02]  /*5cd0*/  @P0 MOV R2, R4 ;  /* 0x0000000400020202 */ /* 0x004fe40000000f00 */
[----:B------:R-:W-:Y:S02]  /*5ce0*/  @P0 LOP3.LUT R0, R5, 0xffff, RZ, 0xc0, !PT ;  /* 0x0000ffff05000812 */ /* 0x000fe400078ec0ff */
[----:B------:R-:W-:Y:S02]  /*5cf0*/  @P0 R2UR UR5, R2 ;  /* 0x00000000020502ca */ /* 0x000fe400000e0000 */
[----:B------:R-:W-:Y:S11]  /*5d00*/  @P0 R2UR UR4, R0 ;  /* 0x00000000000402ca */ /* 0x000ff600000e0000 */
[----:B------:R-:W-:Y:S02]  /*5d10*/  @UP2 UMOV UR15, UR5 ;  /* 0x00000005000f2c82 */ /* 0x000fe40008000000 */
[----:B------:R-:W-:Y:S01]  /*5d20*/  @UP2 UMOV UR14, UR4 ;  /* 0x00000004000e2c82 */ /* 0x000fe20008000000 */
[----:B------:R-:W-:Y:S05]  /*5d30*/  BRA.U !UP0, `(.L_x_112) ;  /* 0x0000000108c07547 */ /* 0x000fea000b800000 */
[----:B------:R-:W-:Y:S02]  /*5d40*/  UP2UR UR18, UPR, URZ, 0x4 ;  /* 0x00000004ff127883 */ /* 0x000fe40008000000 */
[----:B------:R-:W-:Y:S02]  /*5d50*/  UISETP.NE.AND UP2, UPT, UR42, 0x1, UPT ;  /* 0x000000012a00788c */ /* 0x000fe4000bf45270 */
[----:B------:R-:W-:Y:S02]  /*5d60*/  UIMAD.WIDE.U32 UR6, UR14, UR43, URZ ;  /* 0x0000002b0e0672a5 */ /* 0x000fe4000f8e00ff */
[----:B------:R-:W-:Y:S02]  /*5d70*/  UIMAD.WIDE.U32 UR10, UR15, UR40, URZ ;  /* 0x000000280f0a72a5 */ /* 0x000fe4000f8e00ff */
[----:B------:R-:W-:Y:S02]  /*5d80*/  USEL UR4, UR33, UR47, !UP2 ;  /* 0x0000002f21047287 */ /* 0x000fe4000d000000 */
[----:B------:R-:W-:Y:S02]  /*5d90*/  UISETP.NE.AND UP0, UPT, UR30, 0x1, UPT ;  /* 0x000000011e00788c */ /* 0x000fe4000bf05270 */
[----:B------:R-:W-:Y:S02]  /*5da0*/  UP2UR UR19, UPR, URZ, 0x2 ;  /* 0x00000002ff137883 */ /* 0x000fe40008000000 */
[----:B------:R-:W-:Y:S02]  /*5db0*/  UISETP.NE.AND UP1, UPT, UR39, 0x1, UPT ;  /* 0x000000012700788c */ /* 0x000fe4000bf25270 */
[----:B------:R-:W-:Y:S02]  /*5dc0*/  UIMAD.WIDE.U32 UR12, UR4, UR22, URZ ;  /* 0x00000016040c72a5 */ /* 0x000fe4000f8e00ff */
[----:B------:R-:W-:Y:S01]  /*5dd0*/  USEL UR9, UR38, UR52, !UP0 ;  /* 0x0000003426097287 */ /* 0x000fe2000c000000 */
[----:B------:R-:W-:Y:S01]  /*5de0*/  UMOV UR6, UR7 ;  /* 0x0000000700067c82 */ /* 0x000fe20008000000 */
[----:B------:R-:W-:Y:S01]  /*5df0*/  UMOV UR5, UR11 ;  /* 0x0000000b00057c82 */ /* 0x000fe20008000000 */
[----:B------:R-:W-:Y:S02]  /*5e00*/  USHF.R.U32.HI UR7, URZ, UR54, UR6 ;  /* 0x00000036ff077299 */ /* 0x000fe40008011606 */
[----:B------:R-:W-:Y:S02]  /*5e10*/  USHF.R.U32.HI UR6, URZ, UR41, UR5 ;  /* 0x00000029ff067299 */ /* 0x000fe40008011605 */
[----:B------:R-:W-:Y:S02]  /*5e20*/  UIMAD.WIDE.U32 UR16, UR9, UR22, URZ ;  /* 0x00000016091072a5 */ /* 0x000fe4000f8e00ff */
[----:B------:R-:W-:Y:S02]  /*5e30*/  USEL UR8, UR14, UR7, !UP2 ;  /* 0x000000070e087287 */ /* 0x000fe4000d000000 */
[----:B------:R-:W-:Y:S02]  /*5e40*/  UISETP.NE.AND UP2, UPT, UR18, URZ, UPT ;  /* 0x000000ff1200728c */ /* 0x000fe4000bf45270 */
[----:B------:R-:W-:Y:S01]  /*5e50*/  UIMAD.WIDE.U32 UR10, UR8, UR22, URZ ;  /* 0x00000016080a72a5 */ /* 0x000fe2000f8e00ff */
[----:B------:R-:W-:Y:S02]  /*5e60*/  UMOV UR5, UR13 ;  /* 0x0000000d00057c82 */ /* 0x000fe40008000000 */
[----:B------:R-:W-:Y:S03]  /*5e70*/  @UP1 USHF.R.U32.HI UR4, URZ, UR23, UR5 ;  /* 0x00000017ff041299 */ /* 0x000fe60008011605 */
[----:B------:R-:W-:Y:S01]  /*5e80*/  UMOV UR5, UR17 ;  /* 0x0000001100057c82 */ /* 0x000fe20008000000 */
[----:B------:R-:W-:Y:S02]  /*5e90*/  UIMAD UR4, UR39, UR4, URZ ;  /* 0x00000004270472a4 */ /* 0x000fe4000f8e02ff */
[----:B------:R-:W-:Y:S02]  /*5ea0*/  @UP1 USHF.R.U32.HI UR9, URZ, UR23, UR5 ;  /* 0x00000017ff091299 */ /* 0x000fe40008011605 */
[----:B------:R-:W-:Y:S02]  /*5eb0*/  USEL UR5, UR15, UR6, !UP0 ;  /* 0x000000060f057287 */ /* 0x000fe4000c000000 */
[----:B------:R-:W-:Y:S02]  /*5ec0*/  UIMAD UR6, UR39, UR9, URZ ;  /* 0x00000009270672a4 */ /* 0x000fe4000f8e02ff */
[----:B------:R-:W-:Y:S03]  /*5ed0*/  UISETP.GE.AND UP0, UPT, UR8, UR4, UPT ;  /* 0x000000040800728c */ /* 0x000fe6000bf06270 */
[----:B------:R-:W-:Y:S01]  /*5ee0*/  UMOV UR4, UR11 ;  /* 0x0000000b00047c82 */ /* 0x000fe20008000000 */
[----:B------:R-:W-:Y:S02]  /*5ef0*/  UISETP.GE.OR UP0, UPT, UR5, UR6, UP0 ;  /* 0x000000060500728c */ /* 0x000fe40008706670 */
[----:B------:R-:W-:Y:S02]  /*5f00*/  USHF.R.U32.HI UR4, URZ, UR23, UR4 ;  /* 0x00000017ff047299 */ /* 0x000fe40008011604 */
[----:B------:R-:W-:Y:S02]  /*5f10*/  UIMAD.WIDE.U32 UR6, UR5, UR22, URZ ;  /* 0x00000016050672a5 */ /* 0x000fe4000f8e00ff */
[----:B------:R-:W-:Y:S04]  /*5f20*/  USEL UR10, UR8, UR4, !UP1 ;  /* 0x00000004080a7287 */ /* 0x000fe8000c800000 */
[----:B------:R-:W-:Y:S01]  /*5f30*/  UIADD3 UR11, UPT, UPT, -UR10, URZ, URZ ;  /* 0x000000ff0a0b7290 */ /* 0x000fe2000fffe1ff */
[----:B------:R-:W-:Y:S01]  /*5f40*/  @!UP0 UMOV UR4, UR7 ;  /* 0x0000000700048c82 */ /* 0x000fe20008000000 */
[----:B------:R-:W-:Y:S02]  /*5f50*/  UIADD3 UR7, UPT, UPT, -UR8, URZ, URZ ;  /* 0x000000ff08077290 */ /* 0x000fe4000fffe1ff */
[----:B------:R-:W-:Y:S02]  /*5f60*/  @!UP0 USHF.R.U32.HI UR4, URZ, UR23, UR4 ;  /* 0x00000017ff048299 */ /* 0x000fe40008011604 */
[----:B------:R-:W-:Y:S02]  /*5f70*/  UIMAD UR6, UR39, UR11, UR8 ;  /* 0x0000000b270672a4 */ /* 0x000fe4000f8e0208 */
[----:B------:R-:W-:Y:S02]  /*5f80*/  @!UP0 USEL UR4, UR5, UR4, !UP1 ;  /* 0x0000000405048287 */ /* 0x000fe4000c800000 */
[----:B------:R-:W-:Y:S02]  /*5f90*/  UISETP.NE.AND UP1, UPT, UR19, URZ, UPT ;  /* 0x000000ff1300728c */ /* 0x000fe4000bf25270 */
[----:B------:R-:W-:Y:S02]  /*5fa0*/  @!UP0 UIMAD UR6, UR9, UR6, UR4 ;  /* 0x00000006090682a4 */ /* 0x000fe4000f8e0204 */
[----:B------:R-:W-:Y:S02]  /*5fb0*/  @!UP0 UIADD3 UR9, UPT, UPT, UR10, -UR4, URZ ;  /* 0x800000040a098290 */ /* 0x000fe4000fffe0ff */
[----:B------:R-:W-:Y:S02]  /*5fc0*/  UIADD3 UR4, UPT, UPT, -UR5, URZ, URZ ;  /* 0x000000ff05047290 */ /* 0x000fe4000fffe1ff */
[----:B------:R-:W-:Y:S03]  /*5fd0*/  @!UP0 UIMAD UR8, UR9, UR39, UR5 ;  /* 0x00000027090882a4 */ /* 0x000fe6000f8e0205 */
[----:B------:R-:W-:Y:S01]  /*5fe0*/  @!UP0 UMOV UR5, UR6 ;  /* 0x0000000600058c82 */ /* 0x000fe20008000000 */
[----:B------:R-:W-:Y:S02]  /*5ff0*/  UIMAD UR6, UR30, UR4, UR15 ;  /* 0x000000041e0672a4 */ /* 0x000fe4000f8e020f */
[----:B------:R-:W-:Y:S02]  /*6000*/  UIMAD UR4, UR42, UR7, UR14 ;  /* 0x000000072a0472a4 */ /* 0x000fe4000f8e020e */
[----:B------:R-:W-:Y:S02]  /*6010*/  UIMAD UR15, UR5, UR30, UR6 ;  /* 0x0000001e050f72a4 */ /* 0x000fe4000f8e0206 */
[----:B------:R-:W-:Y:S11]  /*6020*/  UIMAD UR14, UR8, UR42, UR4 ;  /* 0x0000002a080e72a4 */ /* 0x000ff6000f8e0204 */
[----:B------:R-:W-:Y:S01]  /*6030*/  @!UPT UIADD3 URZ, UPT, UPT, URZ, URZ, URZ ;  /* 0x000000fffffff290 */ /* 0x000fe2000fffe0ff */
.L_x_112:
[----:B------:R-:W1:Y:S01]  /*6040*/  @!UP3 LDCU.128 UR8, c[0x0][0xb10] ;  /* 0x00016200ff08b7ac */ /* 0x000e620008000c00 */
[----:B------:R-:W-:Y:S04]  /*6050*/  ISETP.NE.U32.AND P1, PT, RZ, UR34, PT ;  /* 0x00000022ff007c0c */ /* 0x000fe8000bf25070 */
[----:B------:R-:W-:Y:S01]  /*6060*/  ISETP.NE.AND.EX P1, PT, RZ, UR35, PT, P1 ;  /* 0x00000023ff007c0c */ /* 0x000fe2000bf25310 */
[----:B------:R-:W2:Y:S01]  /*6070*/  @!UP3 LDCU UR5, c[0x0][0xb0c] ;  /* 0x00016180ff05b7ac */ /* 0x000ea20008000800 */
[----:B------:R-:W-:Y:S02]  /*6080*/  USHF.L.U32 UR26, UR20, 0x6, URZ ;  /* 0x00000006141a7899 */ /* 0x000fe400080006ff */
[----:B-1----:R-:W-:Y:S07]  /*6090*/  UIMAD.WIDE.U32 UR6, UR15, UR8, URZ ;  /* 0x000000080f0672a5 */ /* 0x002fee000f8e00ff */
[----:B------:R-:W-:Y:S01]  /*60a0*/  @!UP3 UMOV UR4, UR7 ;  /* 0x000000070004bc82 */ /* 0x000fe20008000000 */
[----:B--2---:R-:W-:Y:S02]  /*60b0*/  @!UP3 UISETP.NE.AND UP0, UPT, UR5, 0x1, UPT ;  /* 0x000000010500b88c */ /* 0x004fe4000bf05270 */
[----:B------:R-:W-:Y:S02]  /*60c0*/  @!UP3 USHF.R.U32.HI UR4, URZ, UR9, UR4 ;  /* 0x00000009ff04b299 */ /* 0x000fe40008011604 */
[----:B------:R-:W-:Y:S02]  /*60d0*/  UIMAD.WIDE.U32 UR6, UR14, UR11, URZ ;  /* 0x0000000b0e0672a5 */ /* 0x000fe4000f8e00ff */
[----:B------:R-:W-:Y:S02]  /*60e0*/  @!UP3 USEL UR8, UR15, UR4, !UP0 ;  /* 0x000000040f08b287 */ /* 0x000fe4000c000000 */
[----:B------:R-:W-:Y:S03]  /*60f0*/  @!UP3 UISETP.NE.AND UP0, UPT, UR10, 0x1, UPT ;  /* 0x000000010a00b88c */ /* 0x000fe6000bf05270 */
[----:B------:R-:W-:Y:S02]  /*6100*/  @!UP3 UMOV UR6, UR7 ;  /* 0x000000070006bc82 */ /* 0x000fe40008000000 */
[----:B------:R-:W1:Y:S02]  /*6110*/  @!UP3 LDCU UR4, c[0x0][0xb20] ;  /* 0x00016400ff04b7ac */ /* 0x000e640008000800 */
[----:B-1----:R-:W-:Y:S04]  /*6120*/  @!UP3 USHF.R.U32.HI UR6, URZ, UR4, UR6 ;  /* 0x00000004ff06b299 */ /* 0x002fe80008011606 */
[----:B------:R-:W-:Y:S04]  /*6130*/  @!UP3 USEL UR6, UR14, UR6, !UP0 ;  /* 0x000000060e06b287 */ /* 0x000fe8000c000000 */
[----:B------:R-:W-:Y:S02]  /*6140*/  @!UP3 UIADD3 UR4, UPT, UPT, -UR8, UR6, URZ ;  /* 0x000000060804b290 */ /* 0x000fe4000fffe1ff */
[----:B------:R-:W-:Y:S02]  /*6150*/  @!UP3 UIADD3 UR6, UPT, UPT, UR8, -UR6, URZ ;  /* 0x800000060806b290 */ /* 0x000fe4000fffe0ff */
[----:B------:R-:W-:Y:S02]  /*6160*/  @!UP3 UIMAD UR15, UR4, UR5, UR15 ;  /* 0x00000005040fb2a4 */ /* 0x000fe4000f8e020f */
[----:B------:R-:W-:Y:S01]  /*6170*/  @!UP3 UIMAD UR14, UR6, UR10, UR14 ;  /* 0x0000000a060eb2a4 */ /* 0x000fe2000f8e020e */
[----:B------:R-:W-:Y:S11]  /*6180*/  BRA.U UP4, `(.L_x_113) ;  /* 0x0000000104107547 */ /* 0x000ff6000b800000 */
[----:B------:R-:W-:Y:S04]  /*6190*/  MOV R2, UR53 ;  /* 0x0000003500027c02 */ /* 0x000fe80008000f00 */
[----:B------:R-:W-:Y:S04]  /*61a0*/  SHF.L.U32 R2, R2, 0x1f, RZ ;  /* 0x0000001f02027819 */ /* 0x000fe800000006ff */
[----:B------:R-:W1:Y:S02]  /*61b0*/  SYNCS.PHASECHK.TRANS64.TRYWAIT P2, [UR31+0x268], R2 ;  /* 0x00026802ff0075a7 */ /* 0x000e64000804111f */
[----:B-1----:R-:W-:Y:S05]  /*61c0*/  @!P2 BRA `(.L_x_114) ;  /* 0x000000440020a947 */ /* 0x002fea0003800000 */
.L_x_113:
[----:B------:R-:W-:Y:S05]  /*61d0*/  BRA.U !UP6, `(.L_x_115) ;  /* 0x000000010e387547 */ /* 0x000fea000b800000 */
[----:B------:R-:W-:Y:S01]  /*61e0*/  UPLOP3.LUT UP1, UPT, UPT, UPT, UP5, 0x80, 0x8 ;  /* 0x000000000008789c */ /* 0x000fe20003f2f050 */
[----:B-1----:R-:W-:Y:S01]  /*61f0*/  HFMA2 R0, -RZ, RZ, 0, 5.9604644775390625e-08 ;  /* 0x00000001ff007431 */ /* 0x002fe200000001ff */
[----:B------:R-:W1:Y:S01]  /*6200*/  LDCU.64 UR8, c[0x0][0x358] ;  /* 0x00006b00ff0877ac */ /* 0x000e620008000a00 */
[----:B------:R-:W-:Y:S03]  /*6210*/  IMAD.MOV.U32 R45, RZ, RZ, 0x1 ;  /* 0x00000001ff2d7424 */ /* 0x000fe600078e00ff */
[----:B------:R-:W-:Y:S05]  /*6220*/  PLOP3.LUT P2, PT, PT, PT, UP1, 0x80, 0x8 ;  /* 0x000000000008781c */ /* 0x000fea0003f4f018 */
[----:B------:R-:W2:Y:S01]  /*6230*/  @UP1 LDCU.64 UR4, c[0x0][0x888] ;  /* 0x00011100ff0417ac */ /* 0x000ea20008000a00 */
[----:B------:R-:W-:Y:S07]  /*6240*/  @UP1 UIMAD UR6, UR46, UR34, URZ ;  /* 0x000000222e0612a4 */ /* 0x000fee000f8e02ff */
[----:B------:R-:W-:Y:S01]  /*6250*/  @!P2 PRMT R45, R0, 0x7610, R45 ;  /* 0x00007610002da816 */ /* 0x000fe2000000002d */
[----:B--2---:R-:W-:Y:S06]  /*6260*/  @UP1 UIMAD.WIDE UR4, UR6, 0x4, UR4 ;  /* 0x00000004060418a5 */ /* 0x004fec000f8e0204 */
[----:B-----5:R-:W-:Y:S01]  /*6270*/  IMAD.U32 R26, RZ, RZ, UR4 ;  /* 0x00000004ff1a7e24 */ /* 0x020fe2000f8e00ff */
[----:B------:R-:W-:Y:S04]  /*6280*/  MOV R27, UR5 ;  /* 0x00000005001b7c02 */ /* 0x000fe80008000f00 */
[----:B------:R-:W2:Y:S01]  /*6290*/  @!UP1 LDCU UR4, c[0x0][0x880] ;  /* 0x00011000ff0497ac */ /* 0x000ea20008000800 */
[----:B-1----:R4:W5:Y:S02]  /*62a0*/  @P2 LDG.E R26, desc[UR8][R26.64] ;  /* 0x000000081a1a2981 */ /* 0x002964000c1e1900 */
[----:B--2-4-:R-:W-:Y:S07]  /*62b0*/  @!P2 IMAD.U32 R26, RZ, RZ, UR4 ;  /* 0x00000004ff1aae24 */ /* 0x014fee000f8e00ff */
.L_x_115:
[----:B-----5:R-:W-:Y:S01]  /*62c0*/  @!P1 FSETP.EQ.AND P3, PT, R26, RZ, PT ;  /* 0x000000ff1a00920b */ /* 0x020fe20003f62000 */
[----:B------:R-:W-:Y:S01]  /*62d0*/  @!UPT UIADD3 URZ, UPT, UPT, URZ, URZ, URZ ;  /* 0x000000fffffff290 */ /* 0x000fe2000fffe0ff */
[----:B------:R-:W-:Y:S11]  /*62e0*/  @!P1 BRA `(.L_x_116) ;  /* 0x0000000000149947 */ /* 0x000ff60003800000 */
[----:B------:R-:W-:Y:S02]  /*62f0*/  LOP3.LUT P1, RZ, R45, 0xff, RZ, 0xc0, !PT ;  /* 0x000000ff2dff7812 */ /* 0x000fe4000782c0ff */
[----:B------:R-:W-:Y:S04]  /*6300*/  PLOP3.LUT P3, PT, PT, PT, UP1, 0x80, 0x8 ;  /* 0x000000000008781c */ /* 0x000fe80003f6f018 */
[----:B------:R-:W-:Y:S07]  /*6310*/  PLOP3.LUT P3, PT, P3, PT, PT, 0x8, 0x80 ;  /* 0x000000000080781c */ /* 0x000fee0001f6e170 */
[----:B------:R-:W-:Y:S11]  /*6320*/  @P1 FSETP.EQ.AND P3, PT, R26, RZ, PT ;  /* 0x000000ff1a00120b */ /* 0x000ff60003f62000 */
[----:B------:R-:W-:Y:S02]  /*6330*/  @!UPT UIADD3 URZ, UPT, UPT, URZ, URZ, URZ ;  /* 0x000000fffffff290 */ /* 0x000fe4000fffe0ff */
.L_x_116:
[----:B------:R-:W-:Y:S01]  /*6340*/  ULEA UR7, UR32, UR31, 0x3 ;  /* 0x0000001f20077291 */ /* 0x000fe2000f8e18ff */
[----:B-1----:R-:W-:Y:S01]  /*6350*/  SHF.L.U32 R2, R9, 0x1f, RZ ;  /* 0x0000001f09027819 */ /* 0x002fe200000006ff */
[----:B------:R-:W-:Y:S02]  /*6360*/  USHF.L.U32 UR27, UR44, 0x6, URZ ;  /* 0x000000062c1b7899 */ /* 0x000fe400080006ff */
[----:B------:R-:W-:Y:S02]  /*6370*/  UISETP.NE.AND UP0, UPT, UR48, 0x1, UPT ;  /* 0x000000013000788c */ /* 0x000fe4000bf05270 */
[----:B------:R-:W-:Y:S01]  /*6380*/  UIMAD.WIDE.U32 UR4, UR27, UR49, URZ ;  /* 0x000000311b0472a5 */ /* 0x000fe2000f8e00ff */
[----:B------:R-:W-:Y:S02]  /*6390*/  ELECT P2, URZ, PT ;  /* 0x0000000000ff782f */ /* 0x000fe40003840000 */
[----:B------:R-:W1:Y:S02]  /*63a0*/  SYNCS.PHASECHK.TRANS64.TRYWAIT P1, [UR7+0x248], R2 ;  /* 0x00024802ff0075a7 */ /* 0x000e640008021107 */
[----:B------:R-:W-:Y:S02]  /*63b0*/  PLOP3.LUT P2, PT, P3, P2, PT, 0xf2, 0x2f ;  /* 0x00000000002f781c */ /* 0x000fe40001f45e72 */
[----:B------:R-:W-:Y:S02]  /*63c0*/  UMOV UR4, UR5 ;  /* 0x0000000500047c82 */ /* 0x000fe40008000000 */
[----:B------:R-:W-:Y:S04]  /*63d0*/  USHF.R.U32.HI UR4, URZ, UR50, UR4 ;  /* 0x00000032ff047299 */ /* 0x000fe80008011604 */
[----:B------:R-:W-:Y:S02]  /*63e0*/  USEL UR28, UR27, UR4, !UP0 ;  /* 0x000000041b1c7287 */ /* 0x000fe4000c000000 */
[----:B------:R-:W-:Y:S02]  /*63f0*/  UISETP.NE.AND UP0, UPT, UR51, 0x1, UPT ;  /* 0x000000013300788c */ /* 0x000fe4000bf05270 */
[----:B---3--:R-:W-:Y:S07]  /*6400*/  UIMAD.WIDE.U32 UR4, UR28, UR36, URZ ;  /* 0x000000241c0472a5 */ /* 0x008fee000f8e00ff */
[----:B------:R-:W-:Y:S02]  /*6410*/  UMOV UR4, UR5 ;  /* 0x0000000500047c82 */ /* 0x000fe40008000000 */
[----:B------:R-:W-:Y:S04]  /*6420*/  USHF.R.U32.HI UR4, URZ, UR37, UR4 ;  /* 0x00000025ff047299 */ /* 0x000fe80008011604 */
[----:B------:R-:W-:Y:S02]  /*6430*/  USEL UR29, UR28, UR4, !UP0 ;  /* 0x000000041c1d7287 */ /* 0x000fe4000c000000 */
[----:B------:R-:W-:Y:S02]  /*6440*/  UIADD3 UR4, UPT, UPT, -UR28, URZ, URZ ;  /* 0x000000ff1c047290 */ /* 0x000fe4000fffe1ff */
[----:B------:R-:W-:Y:S02]  /*6450*/  UIADD3 UR5, UPT, UPT, -UR29, URZ, URZ ;  /* 0x000000ff1d057290 */ /* 0x000fe4000fffe1ff */
[----:B------:R-:W-:Y:S02]  /*6460*/  UIMAD UR27, UR48, UR4, UR27 ;  /* 0x00000004301b72a4 */ /* 0x000fe4000f8e021b */
[----:B------:R-:W-:Y:S01]  /*6470*/  UIMAD UR28, UR51, UR5, UR28 ;  /* 0x00000005331c72a4 */ /* 0x000fe2000f8e021c */
[----:B-1----:R-:W-:Y:S11]  /*6480*/  @!P1 BRA `(.L_x_117) ;  /* 0x0000004000889947 */ /* 0x002ff60003800000 */
.L_x_249:
[----:B------:R-:W2:Y:S01]  /*6490*/  S2UR UR18, SR_CgaCtaId ;  /* 0x00000000001279c3 */ /* 0x000ea20000008800 */
[----:B------:R-:W-:Y:S01]  /*64a0*/  VOTEU.ALL UP0, P2 ;  /* 0x0000000000ff7886 */ /* 0x000fe20001000000 */
[----:B-1----:R-:W-:Y:S01]  /*64b0*/  @!P2 IADD3 R2, P1, PT, R10, 0x580, RZ ;  /* 0x000005800a02a810 */ /* 0x002fe20007f3e0ff */
[----:B------:R-:W-:Y:S01]  /*64c0*/  UIADD3 UR25, UPT, UPT, UR7, 0x230, URZ ;  /* 0x0000023007197890 */ /* 0x000fe2000fffe0ff */
[----:B------:R-:W-:Y:S01]  /*64d0*/  @P0 SHF.R.U32.HI R4, RZ, 0x10, R5 ;  /* 0x00000010ff040819 */ /* 0x000fe20000011605 */
[----:B------:R-:W-:Y:S01]  /*64e0*/  UMOV UR11, UR27 ;  /* 0x0000001b000b7c82 */ /* 0x000fe20008000000 */
[----:B------:R-:W-:Y:S01]  /*64f0*/  @!UP0 ULEA UR4, UR32, UR31, 0xc ;  /* 0x0000001f20048291 */ /* 0x000fe2000f8e60ff */
[----:B------:R-:W-:Y:S01]  /*6500*/  @!P2 IMAD.X R0, RZ, RZ, R11, P1 ;  /* 0x000000ffff00a224 */ /* 0x000fe200008e060b */
[----:B------:R-:W-:Y:S01]  /*6510*/  @!UP0 UPRMT UR5, URZ, 0x40, URZ ;  /* 0x00000040ff058896 */ /* 0x000fe200080000ff */
[----:B------:R-:W-:Y:S01]  /*6520*/  @P0 R2UR UR46, R4 ;  /* 0x00000000042e02ca */ /* 0x000fe200000e0000 */
[----:B------:R-:W-:Y:S02]  /*6530*/  @!UP0 UIADD3 UR24, UPT, UPT, UR4, 0x300, URZ ;  /* 0x0000030004188890 */ /* 0x000fe4000fffe0ff */
[----:B------:R-:W-:Y:S02]  /*6540*/  @!UP0 UIADD3 UR8, UPT, UPT, UR4, 0xb00, URZ ;  /* 0x00000b0004088890 */ /* 0x000fe4000fffe0ff */
[----:B------:R-:W-:Y:S02]  /*6550*/  UIADD3 UR4, UPT, UPT, UR32, 0x1, URZ ;  /* 0x0000000120047890 */ /* 0x000fe4000fffe0ff */
[----:B------:R-:W-:Y:S02]  /*6560*/  @!UP0 UIADD3 UR10, UPT, UPT, UR26, 0x20, URZ ;  /* 0x000000201a0a8890 */ /* 0x000fe4000fffe0ff */
[----:B------:R-:W-:Y:S01]  /*6570*/  @!UP0 UPRMT UR16, UR5, 0x5410, URZ ;  /* 0x0000541005108896 */ /* 0x000fe200080000ff */
[----:B------:R-:W-:Y:S01]  /*6580*/  @!P2 R2UR UR5, R2 ;  /* 0x000000000205a2ca */ /* 0x000fe200000e0000 */
[----:B------:R-:W-:Y:S01]  /*6590*/  UISETP.NE.AND UP0, UPT, UR4, 0x3, UPT ;  /* 0x000000030400788c */ /* 0x000fe2000bf05270 */
[----:B------:R-:W-:Y:S01]  /*65a0*/  UMOV UR12, UR28 ;  /* 0x0000001c000c7c82 */ /* 0x000fe20008000000 */
[----:B------:R-:W-:Y:S02]  /*65b0*/  UMOV UR13, UR29 ;  /* 0x0000001d000d7c82 */ /* 0x000fe40008000000 */
[----:B------:R-:W-:Y:S01]  /*65c0*/  USEL UR6, UR4, URZ, UP0 ;  /* 0x000000ff04067287 */ /* 0x000fe20008000000 */
[----:B------:R-:W-:Y:S01]  /*65d0*/  @!P2 R2UR UR4, R0 ;  /* 0x000000000004a2ca */ /* 0x000fe200000e0000 */
[----:B------:R-:W-:Y:S01]  /*65e0*/  USEL UR17, URZ, 0x1, UP0 ;  /* 0x00000001ff117887 */ /* 0x000fe20008000000 */
[----:B------:R-:W-:Y:S01]  /*65f0*/  @!P2 IMAD.MOV.U32 R0, RZ, RZ, 0x1000 ;  /* 0x00001000ff00a424 */ /* 0x000fe200078e00ff */
[----:B------:R-:W-:Y:S01]  /*6600*/  VOTEU.ALL UP0, P2 ;  /* 0x0000000000ff7886 */ /* 0x000fe20001000000 */
[----:B------:R-:W-:Y:S03]  /*6610*/  UMOV UR9, UR25 ;  /* 0x0000001900097c82 */ /* 0x000fe60008000000 */
[----:B------:R-:W-:Y:S01]  /*6620*/  IMAD.U32 R12, RZ, RZ, UR5 ;  /* 0x00000005ff0c7e24 */ /* 0x000fe2000f8e00ff */
[----:B------:R-:W-:Y:S04]  /*6630*/  LOP3.LUT R9, R9, UR17, RZ, 0x3c, !PT ;  /* 0x0000001109097c12 */ /* 0x000fe8000f8e3cff */
[----:B------:R-:W-:Y:S01]  /*6640*/  SHF.L.U32 R2, R9, 0x1f, RZ ;  /* 0x0000001f09027819 */ /* 0x000fe200000006ff */
[----:B------:R-:W-:Y:S01]  /*6650*/  IMAD.U32 R13, RZ, RZ, UR4 ;  /* 0x00000004ff0d7e24 */ /* 0x000fe2000f8e00ff */
[----:B------:R-:W-:Y:S04]  /*6660*/  @!P2 R2UR UR4, R12 ;  /* 0x000000000c04a2ca */ /* 0x000fe800000e0000 */
[----:B------:R-:W-:Y:S11]  /*6670*/  @!P2 R2UR UR5, R13 ;  /* 0x000000000d05a2ca */ /* 0x000ff600000e0000 */
[----:B------:R-:W-:Y:S02]  /*6680*/  @!UPT UIADD3 URZ, UPT, UPT, URZ, URZ, URZ ;  /* 0x000000fffffff290 */ /* 0x000fe4000fffe0ff */
[----:B------:R-:W-:Y:S01]  /*6690*/  @!UP0 UTMALDG.4D.IM2COL [UR24], [UR4], UR16 ;  /* 0x00000018040083b4 */ /* 0x000fe20008058010 */
[----:B------:R-:W-:Y:S05]  /*66a0*/  VOTEU.ALL UP0, P2 ;  /* 0x0000000000ff7886 */ /* 0x000fea0001000000 */
[----:B------:R2:W-:Y:S01]  /*66b0*/  @!UP0 UTMALDG.4D.IM2COL [UR8], [UR4], UR16 ;  /* 0x00000008040083b4 */ /* 0x0005e20008058010 */
[----:B------:R1:W-:Y:S01]  /*66c0*/  @!P2 SYNCS.ARRIVE.TRANS64.RED.A0TR RZ, [UR7+0x230], R0 ;  /* 0x00023000ffffa9a7 */ /* 0x0003e20008300407 */
[----:B--2---:R-:W-:Y:S02]  /*66d0*/  UPRMT UR4, UR18, 0x654, UR25 ;  /* 0x0000065412047896 */ /* 0x004fe40008000019 */
[----:B------:R-:W-:Y:S07]  /*66e0*/  ULEA UR5, UR6, UR31, 0x3 ;  /* 0x0000001f06057291 */ /* 0x000fee000f8e18ff */
[----:B------:R-:W-:Y:S02]  /*66f0*/  SYNCS.ARRIVE.TRANS64.RED.A1T0 RZ, [UR4], RZ ;  /* 0x000000ffffff79a7 */ /* 0x000fe40008100404 */
[----:B------:R-:W2:Y:S02]  /*6700*/  SYNCS.PHASECHK.TRANS64.TRYWAIT P1, [UR5+0x248], R2 ;  /* 0x00024802ff0075a7 */ /* 0x000ea40008021105 */
[----:B-12---:R-:W-:Y:S05]  /*6710*/  @!P1 BRA `(.L_x_118) ;  /* 0x0000003c00fc9947 */ /* 0x006fea0003800000 */
.L_x_251:
[----:B------:R-:W-:Y:S01]  /*6720*/  UIADD3 UR17, UPT, UPT, UR5, 0x230, URZ ;  /* 0x0000023005117890 */ /* 0x000fe2000fffe0ff */
[----:B------:R-:W2:Y:S01]  /*6730*/  S2UR UR56, SR_CgaCtaId ;  /* 0x00000000003879c3 */ /* 0x000ea20000008800 */
[----:B------:R-:W-:Y:S01]  /*6740*/  UPLOP3.LUT UP4, UPT, UPT, UPT, UPT, 0x80, 0x8 ;  /* 0x000000000008789c */ /* 0x000fe20003f8f070 */
[----:B-1----:R-:W-:Y:S01]  /*6750*/  @!P2 IADD3 R2, P0, PT, R10, 0x580, RZ ;  /* 0x000005800a02a810 */ /* 0x002fe20007f1e0ff */
[----:B------:R-:W-:Y:S01]  /*6760*/  UMOV UR19, UR27 ;  /* 0x0000001b00137c82 */ /* 0x000fe20008000000 */
[----:B------:R-:W-:Y:S01]  /*6770*/  UMOV UR20, UR28 ;  /* 0x0000001c00147c82 */ /* 0x000fe20008000000 */
[----:B------:R-:W-:Y:S01]  /*6780*/  UMOV UR21, UR29 ;  /* 0x0000001d00157c82 */ /* 0x000fe20008000000 */
[----:B------:R-:W-:Y:S01]  /*6790*/  UMOV UR11, UR27 ;  /* 0x0000001b000b7c82 */ /* 0x000fe20008000000 */
[----:B------:R-:W-:Y:S01]  /*67a0*/  UMOV UR12, UR28 ;  /* 0x0000001c000c7c82 */ /* 0x000fe20008000000 */
[----:B------:R-:W-:Y:S01]  /*67b0*/  UMOV UR13, UR29 ;  /* 0x0000001d000d7c82 */ /* 0x000fe20008000000 */
[----:B------:R-:W-:Y:S01]  /*67c0*/  UMOV UR9, UR17 ;  /* 0x0000001100097c82 */ /* 0x000fe20008000000 */
[----:B------:R-:W-:Y:S01]  /*67d0*/  VOTEU.ALL UP0, P2 ;  /* 0x0000000000ff7886 */ /* 0x000fe20001000000 */
[----:B------:R-:W-:Y:S01]  /*67e0*/  @!P2 IMAD.X R0, RZ, RZ, R11, P0 ;  /* 0x000000ffff00a224 */ /* 0x000fe200000e060b */
[----:B------:R-:W-:Y:S02]  /*67f0*/  R2UR UR55, R49 ;  /* 0x00000000313772ca */ /* 0x000fe400000e0000 */
[----:B------:R-:W-:Y:S01]  /*6800*/  R2UR UR44, R50 ;  /* 0x00000000322c72ca */ /* 0x000fe200000e0000 */
[----:B------:R-:W-:Y:S01]  /*6810*/  @!UP0 ULEA UR4, UR6, UR31, 0xc ;  /* 0x0000001f06048291 */ /* 0x000fe2000f8e60ff */
[----:B------:R-:W-:Y:S01]  /*6820*/  LOP3.LUT R8, R8, 0x1, RZ, 0x3c, !PT ;  /* 0x0000000108087812 */ /* 0x000fe200078e3cff */
[----:B------:R-:W-:Y:S02]  /*6830*/  @!UP0 UPRMT UR7, URZ, 0x40, URZ ;  /* 0x00000040ff078896 */ /* 0x000fe400080000ff */
[----:B------:R-:W-:Y:S02]  /*6840*/  @!UP0 UIADD3 UR16, UPT, UPT, UR4, 0x300, URZ ;  /* 0x0000030004108890 */ /* 0x000fe4000fffe0ff */
[----:B------:R-:W-:Y:S02]  /*6850*/  @!UP0 UIADD3 UR8, UPT, UPT, UR4, 0xb00, URZ ;  /* 0x00000b0004088890 */ /* 0x000fe4000fffe0ff */
[----:B------:R-:W-:Y:S01]  /*6860*/  UIADD3 UR4, UPT, UPT, UR6, 0x1, URZ ;  /* 0x0000000106047890 */ /* 0x000fe2000fffe0ff */
[----:B------:R-:W-:Y:S01]  /*6870*/  @!P2 R2UR UR6, R2 ;  /* 0x000000000206a2ca */ /* 0x000fe200000e0000 */
[----:B------:R-:W-:Y:S02]  /*6880*/  @!UP0 UIADD3 UR18, UPT, UPT, UR26, 0x10, URZ ;  /* 0x000000101a128890 */ /* 0x000fe4000fffe0ff */
[----:B------:R-:W-:Y:S02]  /*6890*/  @!UP0 UIADD3 UR10, UPT, UPT, UR26, 0x30, URZ ;  /* 0x000000301a0a8890 */ /* 0x000fe4000fffe0ff */
[----:B------:R-:W-:Y:S02]  /*68a0*/  @!UP0 UPRMT UR24, UR7, 0x5410, URZ ;  /* 0x0000541007188896 */ /* 0x000fe400080000ff */
[----:B------:R-:W-:Y:S02]  /*68b0*/  UISETP.NE.AND UP0, UPT, UR4, 0x3, UPT ;  /* 0x000000030400788c */ /* 0x000fe4000bf05270 */
[----:B------:R-:W-:Y:S02]  /*68c0*/  UIADD3 UR44, UPT, UPT, UR15, UR44, URZ ;  /* 0x0000002c0f2c7290 */ /* 0x000fe4000fffe0ff */
[----:B------:R-:W-:Y:S01]  /*68d0*/  USEL UR32, UR4, URZ, UP0 ;  /* 0x000000ff04207287 */ /* 0x000fe20008000000 */
[----:B------:R-:W-:Y:S01]  /*68e0*/  @!P2 R2UR UR4, R0 ;  /* 0x000000000004a2ca */ /* 0x000fe200000e0000 */
[----:B------:R-:W-:Y:S01]  /*68f0*/  IMAD.U32 R4, RZ, RZ, UR6 ;  /* 0x00000006ff047e24 */ /* 0x000fe2000f8e00ff */
[----:B------:R-:W-:Y:S02]  /*6900*/  USEL UR25, URZ, 0x1, UP0 ;  /* 0x00000001ff197887 */ /* 0x000fe40008000000 */
[----:B------:R-:W-:Y:S02]  /*6910*/  VOTEU.ALL UP0, P2 ;  /* 0x0000000000ff7886 */ /* 0x000fe40001000000 */
[----:B------:R-:W-:Y:S02]  /*6920*/  @!P2 R2UR UR6, R4 ;  /* 0x000000000406a2ca */ /* 0x000fe400000e0000 */
[----:B------:R-:W-:Y:S05]  /*6930*/  LOP3.LUT R9, R9, UR25, RZ, 0x3c, !PT ;  /* 0x0000001909097c12 */ /* 0x000fea000f8e3cff */
[----:B------:R-:W-:Y:S01]  /*6940*/  IMAD.U32 R5, RZ, RZ, UR4 ;  /* 0x00000004ff057e24 */ /* 0x000fe2000f8e00ff */
[----:B--2---:R-:W-:Y:S04]  /*6950*/  UPRMT UR4, UR56, 0x654, UR17 ;  /* 0x0000065438047896 */ /* 0x004fe80008000011 */
[----:B------:R-:W-:Y:S11]  /*6960*/  @!P2 R2UR UR7, R5 ;  /* 0x000000000507a2ca */ /* 0x000ff600000e0000 */
[----:B------:R-:W-:Y:S02]  /*6970*/  @!UPT UIADD3 URZ, UPT, UPT, URZ, URZ, URZ ;  /* 0x000000fffffff290 */ /* 0x000fe4000fffe0ff */
[----:B------:R1:W-:Y:S01]  /*6980*/  @!UP0 UTMALDG.4D.IM2COL [UR16], [UR6], UR24 ;  /* 0x00000010060083b4 */ /* 0x0003e20008058018 */
[----:B------:R-:W-:Y:S05]  /*6990*/  VOTEU.ALL UP0, P2 ;  /* 0x0000000000ff7886 */ /* 0x000fea0001000000 */
[----:B------:R2:W-:Y:S01]  /*69a0*/  @!UP0 UTMALDG.4D.IM2COL [UR8], [UR6], UR24 ;  /* 0x00000008060083b4 */ /* 0x0005e20008058018 */
[----:B------:R2:W-:Y:S01]  /*69b0*/  @!P2 SYNCS.ARRIVE.TRANS64.RED.A0TR RZ, [UR5+0x230], R3 ;  /* 0x00023003ffffa9a7 */ /* 0x0005e20008300405 */
[----:B------:R-:W-:Y:S01]  /*69c0*/  SYNCS.ARRIVE.TRANS64.RED.A1T0 RZ, [UR4], RZ ;  /* 0x000000ffffff79a7 */ /* 0x000fe20008100404 */
[----:B-1----:R-:W-:Y:S01]  /*69d0*/  UIADD3 UR20, UPT, UPT, UR14, UR55, URZ ;  /* 0x000000370e147290 */ /* 0x002fe2000fffe0ff */
[----:B------:R-:W-:Y:S11]  /*69e0*/  BRA.U UP2, `(.L_x_119) ;  /* 0xfffffff102747547 */ /* 0x000ff6000b83ffff */
[----:B------:R-:W-:Y:S01]  /*69f0*/  UIADD3 UR31, UPT, UPT, UR31, 0x248, URZ ;  /* 0x000002481f1f7890 */ /* 0x000fe2000fffe0ff */
[----:B------:R-:W-:-:S03]  /*6a00*/  SHF.L.U32 R2, R9, 0x1f, RZ ;  /* 0x0000001f09027819 */ /* 0x000fc600000006ff */
[----:B------:R-:W-:-:S09]  /*6a10*/  ULEA UR4, UR32, UR31, 0x3 ;  /* 0x0000001f20047291 */ /* 0x000fd2000f8e18ff */
[----:B------:R-:W1:Y:S02]  /*6a20*/  SYNCS.PHASECHK.TRANS64.TRYWAIT P0, [UR4], R2 ;  /* 0x00000002ff0075a7 */ /* 0x000e640008001104 */
[----:B-1----:R-:W-:Y:S05]  /*6a30*/  @!P0 BRA `(.L_x_120) ;  /* 0x0000003c004c8947 */ /* 0x002fea0003800000 */
.L_x_253:
[----:B------:R-:W-:-:S04]  /*6a40*/  UIADD3 UR4, UPT, UPT, UR32, 0x1, URZ ;  /* 0x0000000120047890 */ /* 0x000fc8000fffe0ff */
[----:B------:R-:W-:-:S04]  /*6a50*/  UISETP.NE.AND UP0, UPT, UR4, 0x3, UPT ;  /* 0x000000030400788c */ /* 0x000fc8000bf05270 */
[----:B--2---:R-:W-:Y:S02]  /*6a60*/  USEL UR6, URZ, 0x1, UP0 ;  /* 0x00000001ff067887 */ /* 0x004fe40008000000 */
[----:B------:R-:W-:-:S04]  /*6a70*/  USEL UR4, UR4, URZ, UP0 ;  /* 0x000000ff04047287 */ /* 0x000fc80008000000 */
[----:B------:R-:W-:Y:S01]  /*6a80*/  ULEA UR5, UR4, UR31, 0x3 ;  /* 0x0000001f04057291 */ /* 0x000fe2000f8e18ff */
[----:B------:R-:W-:-:S04]  /*6a90*/  LOP3.LUT R9, R9, UR6, RZ, 0x3c, !PT ;  /* 0x0000000609097c12 */ /* 0x000fc8000f8e3cff */
[----:B-1----:R-:W-:-:S04]  /*6aa0*/  SHF.L.U32 R2, R9, 0x1f, RZ ;  /* 0x0000001f09027819 */ /* 0x002fc800000006ff */
[----:B------:R-:W1:Y:S02]  /*6ab0*/  SYNCS.PHASECHK.TRANS64.TRYWAIT P0, [UR5], R2 ;  /* 0x00000002ff0075a7 */ /* 0x000e640008001105 */
[----:B-1----:R-:W-:Y:S05]  /*6ac0*/  @!P0 BRA `(.L_x_121) ;  /* 0x0000003c00408947 */ /* 0x002fea0003800000 */
.L_x_255:
[----:B------:R-:W-:-:S04]  /*6ad0*/  UIADD3 UR4, UPT, UPT, UR4, 0x1, URZ ;  /* 0x0000000104047890 */ /* 0x000fc8000fffe0ff */
[----:B------:R-:W-:-:S04]  /*6ae0*/  UISETP.NE.AND UP0, UPT, UR4, 0x3, UPT ;  /* 0x000000030400788c */ /* 0x000fc8000bf05270 */
[----:B------:R-:W-:Y:S02]  /*6af0*/  USEL UR5, URZ, 0x1, UP0 ;  /* 0x00000001ff057887 */ /* 0x000fe40008000000 */
[----:B------:R-:W-:-:S04]  /*6b00*/  USEL UR4, UR4, URZ, UP0 ;  /* 0x000000ff04047287 */ /* 0x000fc80008000000 */
[----:B------:R-:W-:Y:S01]  /*6b10*/  ULEA UR4, UR4, UR31, 0x3 ;  /* 0x0000001f04047291 */ /* 0x000fe2000f8e18ff */
[----:B-1----:R-:W-:-:S04]  /*6b20*/  LOP3.LUT R2, R9, UR5, RZ, 0x3c, !PT ;  /* 0x0000000509027c12 */ /* 0x002fc8000f8e3cff */
[----:B------:R-:W-:Y:S01]  /*6b30*/  SHF.L.U32 R2, R2, 0x1f, RZ ;  /* 0x0000001f02027819 */ /* 0x000fe200000006ff */
[----:B------:R-:W-:-:S07]  /*6b40*/  IMAD.U32 R0, RZ, RZ, UR4 ;  /* 0x00000004ff007e24 */ /* 0x000fce000f8e00ff */
.L_x_122:
[----:B-1----:R1:W2:Y:S02]  /*6b50*/  SYNCS.PHASECHK.TRANS64.TRYWAIT P0, [R0+URZ], R2 ;  /* 0x00000002000075a7 */ /* 0x0022a400080011ff */
[----:B--2---:R-:W-:Y:S05]  /*6b60*/  @!P0 NANOSLEEP.SYNCS 0x989680 ;  /* 0x009896800000895d */ /* 0x004fea0003900000 */
[----:B------:R-:W2:Y:S02]  /*6b70*/  @!P0 SYNCS.PHASECHK.TRANS64 P0, [R0+URZ], R2 ;  /* 0x00000002000085a7 */ /* 0x000ea400080010ff */
[----:B--2---:R-:W-:Y:S05]  /*6b80*/  @P0 EXIT ;  /* 0x000000000000094d */ /* 0x004fea0003800000 */
[----:B------:R-:W-:Y:S05]  /*6b90*/  BRA `(.L_x_122) ;  /* 0xfffffffc00ec7947 */ /* 0x000fea000383ffff */
.L_x_110:
[----:B------:R-:W-:-:S06]  /*6ba0*/  UISETP.GE.AND UP0, UPT, UR18, 0x4, UPT ;  /* 0x000000041200788c */ /* 0x000fcc000bf06270 */
[----:B------:R-:W-:-:S13]  /*6bb0*/  PLOP3.LUT P0, PT, PT, PT, UP0, 0x80, 0x8 ;  /* 0x000000000008781c */ /* 0x000fda0003f0f008 */
[----:B-1----:R-:W-:Y:S05]  /*6bc0*/  @!P0 EXIT ;  /* 0x000000000000894d */ /* 0x002fea0003800000 */
[----:B------:R-:W1:Y:S08]  /*6bd0*/  S2UR UR4, SR_CgaCtaId ;  /* 0x00000000000479c3 */ /* 0x000e700000008800 */
[----:B------:R-:W-:Y:S01]  /*6be0*/  BAR.SYNC.DEFER_BLOCKING 0x6, 0xa0 ;  /* 0x0182800000007b1d */ /* 0x000fe20000010000 */
[----:B------:R-:W-:Y:S01]  /*6bf0*/  IMAD.SHL.U32 R44, R55, 0x10, RZ ;  /* 0x00000010372c7824 */ /* 0x000fe200078e00ff */
[----:B------:R-:W-:Y:S01]  /*6c00*/  CS2R R52, SRZ ;  /* 0x0000000000347805 */ /* 0x000fe2000001ff00 */
[----:B------:R-:W-:-:S02]  /*6c10*/  IMAD.SHL.U32 R0, R46, 0x200, RZ ;  /* 0x000002002e007824 */ /* 0x000fc400078e00ff */
[C---:B------:R-:W-:Y:S01]  /*6c20*/  IMAD.SHL.U32 R4, R55.reuse, 0x2, RZ ;  /* 0x0000000237047824 */ /* 0x040fe200078e00ff */
[----:B------:R-:W-:Y:S02]  /*6c30*/  UMOV UR45, 0x400 ;  /* 0x00000400002d7882 */ /* 0x000fe40000000000 */
[----:B------:R-:W2:Y:S01]  /*6c40*/  LDC.64 R42, c[0x0][0x8b0] ;  /* 0x00022c00ff2a7b82 */ /* 0x000ea20000000a00 */
[C---:B------:R-:W-:Y:S01]  /*6c50*/  LOP3.LUT R54, R44.reuse, 0x5b0, RZ, 0xc0, !PT ;  /* 0x000005b02c367812 */ /* 0x040fe200078ec0ff */
[----:B------:R-:W-:Y:S01]  /*6c60*/  IMAD.U32 R23, R55, 0x10000, RZ ;  /* 0x0001000037177824 */ /* 0x000fe200078e00ff */
[----:B------:R-:W-:Y:S01]  /*6c70*/  LOP3.LUT R5, R44, 0x40, RZ, 0xc0, !PT ;  /* 0x000000402c057812 */ /* 0x000fe200078ec0ff */
[----:B------:R-:W-:Y:S01]  /*6c80*/  IMAD.MOV.U32 R22, RZ, RZ, RZ ;  /* 0x000000ffff167224 */ /* 0x000fe200078e00ff */
[----:B------:R-:W-:Y:S01]  /*6c90*/  LOP3.LUT R54, R54, 0x200, R0, 0xf8, !PT ;  /* 0x0000020036367812 */ /* 0x000fe200078ef800 */
[----:B------:R-:W-:Y:S01]  /*6ca0*/  IMAD.SHL.U32 R0, R46, 0x200000, RZ ;  /* 0x002000002e007824 */ /* 0x000fe200078e00ff */
[----:B------:R-:W-:Y:S01]  /*6cb0*/  LOP3.LUT P0, RZ, R44, 0x40, RZ, 0xc0, !PT ;  /* 0x000000402cff7812 */ /* 0x000fe2000780c0ff */
[----:B------:R-:W3:Y:S01]  /*6cc0*/  LDC.64 R40, c[0x0][0x8a8] ;  /* 0x00022a00ff287b82 */ /* 0x000ee20000000a00 */
[----:B------:R-:W-:Y:S01]  /*6cd0*/  LOP3.LUT R4, R5, 0x8, R4, 0xf8, !PT ;  /* 0x0000000805047812 */ /* 0x000fe200078ef804 */
[----:B------:R-:W4:Y:S01]  /*6ce0*/  LDCU UR59, c[0x0][0x370] ;  /* 0x00006e00ff3b77ac */ /* 0x000f220008000800 */
[----:B------:R-:W-:-:S02]  /*6cf0*/  LOP3.LUT R0, R0, 0x200000, RZ, 0xc0, !PT ;  /* 0x0020000000007812 */ /* 0x000fc400078ec0ff */
[----:B------:R-:W-:Y:S01]  /*6d00*/  LOP3.LUT R54, R54, R4, RZ, 0xfc, !PT ;  /* 0x0000000436367212 */ /* 0x000fe200078efcff */
[----:B------:R-:W2:Y:S01]  /*6d10*/  LDCU UR42, c[0x0][0xb0c] ;  /* 0x00016180ff2a77ac */ /* 0x000ea20008000800 */
[----:B------:R-:W-:Y:S02]  /*6d20*/  LOP3.LUT R23, R0, 0x400000, R23, 0xf8, !PT ;  /* 0x0040000000177812 */ /* 0x000fe400078ef817 */
[----:B------:R-:W-:Y:S01]  /*6d30*/  P2R R0, PR, RZ, 0x1 ;  /* 0x00000001ff007803 */ /* 0x000fe20000000000 */
[----:B-1----:R-:W-:Y:S01]  /*6d40*/  ULEA UR45, UR4, UR45, 0x18 ;  /* 0x0000002d042d7291 */ /* 0x002fe2000f8ec0ff */
[----:B------:R-:W-:Y:S01]  /*6d50*/  LOP3.LUT R55, R55, 0x60, RZ, 0xc0, !PT ;  /* 0x0000006037377812 */ /* 0x000fe200078ec0ff */
[----:B------:R-:W1:Y:S01]  /*6d60*/  LDCU.64 UR4, c[0x0][0xa90] ;  /* 0x00015200ff0477ac */ /* 0x000e620008000a00 */
[----:B------:R-:W2:Y:S06]  /*6d70*/  LDCU UR38, c[0x0][0xb30] ;  /* 0x00016600ff2677ac */ /* 0x000eac0008000800 */
[----:B------:R-:W4:Y:S01]  /*6d80*/  LDS R2, [UR45+0x2c0] ;  /* 0x0002c02dff027984 */ /* 0x000f220008000800 */
[----:B------:R-:W2:Y:S01]  /*6d90*/  LDCU.64 UR56, c[0x0][0x888] ;  /* 0x00011100ff3877ac */ /* 0x000ea20008000a00 */
[----:B------:R-:W2:Y:S01]  /*6da0*/  LDCU.64 UR40, c[0x0][0xb28] ;  /* 0x00016500ff2877ac */ /* 0x000ea20008000a00 */
[----:B------:R-:W2:Y:S01]  /*6db0*/  LDCU.64 UR62, c[0x0][0x890] ;  /* 0x00011200ff3e77ac */ /* 0x000ea20008000a00 */
[----:B-1----:R-:W-:Y:S01]  /*6dc0*/  IMAD.U32 R48, RZ, RZ, UR4 ;  /* 0x00000004ff307e24 */ /* 0x002fe2000f8e00ff */
[----:B------:R-:W-:Y:S01]  /*6dd0*/  UIADD3 UR4, UPT, UPT, UR45, 0x300, URZ ;  /* 0x000003002d047890 */ /* 0x000fe2000fffe0ff */
[----:B------:R-:W-:Y:S01]  /*6de0*/  IMAD.U32 R47, RZ, RZ, UR5 ;  /* 0x00000005ff2f7e24 */ /* 0x000fe2000f8e00ff */
[----:B------:R-:W1:Y:S04]  /*6df0*/  LDCU.128 UR52, c[0x0][0xb10] ;  /* 0x00016200ff3477ac */ /* 0x000e680008000c00 */
[----:B------:R-:W-:Y:S01]  /*6e00*/  IMAD.U32 R0, RZ, RZ, UR4 ;  /* 0x00000004ff007e24 */ /* 0x000fe2000f8e00ff */
[----:B------:R-:W1:Y:S01]  /*6e10*/  LDCU UR58, c[0x0][0x374] ;  /* 0x00006e80ff3a77ac */ /* 0x000e620008000800 */
[----:B------:R-:W-:Y:S01]  /*6e20*/  UMOV UR51, 0x1 ;  /* 0x0000000100337882 */ /* 0x000fe20000000000 */
[----:B------:R-:W-:Y:S01]  /*6e30*/  UMOV UR48, URZ ;  /* 0x000000ff00307c82 */ /* 0x000fe20008000000 */
[----:B------:R-:W-:Y:S01]  /*6e40*/  UMOV UR50, URZ ;  /* 0x000000ff00327c82 */ /* 0x000fe20008000000 */
[----:B------:R-:W-:Y:S01]  /*6e50*/  UMOV UR49, URZ ;  /* 0x000000ff00317c82 */ /* 0x000fe20008000000 */
[C---:B----4-:R-:W-:Y:S01]  /*6e60*/  VIADD R3, R2.reuse, 0x20 ;  /* 0x0000002002037836 */ /* 0x050fe20000000000 */
[----:B------:R-:W-:-:S04]  /*6e70*/  LOP3.LUT R2, R2, 0xffff, RZ, 0xc0, !PT ;  /* 0x0000ffff02027812 */ /* 0x000fc800078ec0ff */
[----:B------:R-:W-:-:S05]  /*6e80*/  LOP3.LUT R3, R3, 0xffff, RZ, 0xc0, !PT ;  /* 0x0000ffff03037812 */ /* 0x000fca00078ec0ff */
[----:B-123--:R4:W-:Y:S02]  /*6e90*/  STL.64 [R1], R2 ;  /* 0x0000000201007387 */ /* 0x00e9e40000100a00 */
.L_x_153:
[----:B----4-:R-:W-:Y:S04]  /*6ea0*/  SHF.L.U32 R2, R52, 0x1f, RZ ;  /* 0x0000001f34027819 */ /* 0x010fe800000006ff */
[----:B------:R-:W1:Y:S02]  /*6eb0*/  SYNCS.PHASECHK.TRANS64.TRYWAIT P0, [UR45+0x270], R2 ;  /* 0x00027002ff0075a7 */ /* 0x000e64000800112d */
[----:B-1----:R-:W-:Y:S05]  /*6ec0*/  @!P0 BRA `(.L_x_123) ;  /* 0x0000003800588947 */ /* 0x002fea0003800000 */
.L_x_257:
[----:B-1----:R-:W-:Y:S01]  /*6ed0*/  LEA R2, R22, UR43, 0x2 ;  /* 0x0000002b16027c11 */ /* 0x002fe2000f8e10ff */
[----:B------:R-:W1:Y:S01]  /*6ee0*/  LDS.128 R4, [UR45+0x2b0] ;  /* 0x0002b02dff047984 */ /* 0x000e620008000c00 */
[----:B------:R-:W-:Y:S02]  /*6ef0*/  UIADD3 UR4, UPT, UPT, UR45, 0x278, URZ ;  /* 0x000002782d047890 */ /* 0x000fe4000fffe0ff */
[----:B------:R-:W-:Y:S01]  /*6f00*/  UISETP.GE.AND UP0, UPT, UR39, 0x1, UPT ;  /* 0x000000012700788c */ /* 0x000fe2000bf06270 */
[----:B------:R-:W-:Y:S01]  /*6f10*/  @!PT LDS RZ, [RZ] ;  /* 0x00000000fffff984 */ /* 0x000fe20000000800 */
[----:B------:R-:W-:Y:S01]  /*6f20*/  @!PT LDS RZ, [RZ] ;  /* 0x00000000fffff984 */ /* 0x000fe20000000800 */
[----:B------:R-:W-:Y:S01]  /*6f30*/  @!PT LDS RZ, [RZ] ;  /* 0x00000000fffff984 */ /* 0x000fe20000000800 */
[----:B------:R-:W-:Y:S01]  /*6f40*/  @!PT LDS RZ, [RZ] ;  /* 0x00000000fffff984 */ /* 0x000fe20000000800 */
[----:B------:R2:W-:Y:S06]  /*6f50*/  MEMBAR.ALL.CTA ;  /* 0x0000000000007992 */ /* 0x0005ec0000008000 */
[----:B--2---:R-:W2:Y:S01]  /*6f60*/  FENCE.VIEW.ASYNC.S ;  /* 0x00000000000073c6 */ /* 0x004ea20000000000 */
[----:B------:R-:W-:Y:S09]  /*6f70*/  UPRMT UR4, URZ, 0x654, UR4 ;  /* 0x00000654ff047896 */ /* 0x000ff20008000004 */
[----:B--2---:R-:W-:Y:S01]  /*6f80*/  SYNCS.ARRIVE.TRANS64.RED.A1T0 RZ, [UR4], RZ ;  /* 0x000000ffffff79a7 */ /* 0x004fe20008100404 */
[----:B------:R-:W5:Y:S01]  /*6f90*/  LDL R2, [R2] ;  /* 0x0000000002027983 */ /* 0x000f620000100800 */
[----:B-1----:R-:W-:Y:S11]  /*6fa0*/  LOP3.LUT P0, RZ, R6, 0x1, RZ, 0xc0, !PT ;  /* 0x0000000106ff7812 */ /* 0x002ff6000780c0ff */
[----:B------:R-:W-:Y:S02]  /*6fb0*/  @!UPT UIADD3 URZ, UPT, UPT, URZ, URZ, URZ ;  /* 0x000000fffffff290 */ /* 0x000fe4000fffe0ff */
[----:B------:R-:W-:Y:S01]  /*6fc0*/  VOTEU.ANY UP1, P0 ;  /* 0x0000000000ff7886 */ /* 0x000fe20000020100 */
[----:B------:R-:W-:Y:S01]  /*6fd0*/  PLOP3.LUT P0, PT, PT, PT, UP1, 0x80, 0x8 ;  /* 0x000000000008781c */ /* 0x000fe20003f0f018 */
[----:B------:R-:W-:Y:S11]  /*6fe0*/  UP2UR UR60, UPR, URZ, 0x2 ;  /* 0x00000002ff3c7883 */ /* 0x000ff60008000000 */
[----:B------:R-:W-:Y:S01]  /*6ff0*/  @!UPT UIADD3 URZ, UPT, UPT, URZ, URZ, URZ ;  /* 0x000000fffffff290 */ /* 0x000fe2000fffe0ff */
[----:B------:R-:W-:Y:S02]  /*7000*/  @P0 MOV R3, R4 ;  /* 0x0000000400030202 */ /* 0x000fe40000000f00 */
[----:B------:R-:W-:Y:S02]  /*7010*/  @P0 LOP3.LUT R0, R5, 0xffff, RZ, 0xc0, !PT ;  /* 0x0000ffff05000812 */ /* 0x000fe400078ec0ff */
[----:B------:R-:W-:Y:S02]  /*7020*/  @P0 R2UR UR5, R3 ;  /* 0x00000000030502ca */ /* 0x000fe400000e0000 */
[----:B------:R-:W-:Y:S11]  /*7030*/  @P0 R2UR UR4, R0 ;  /* 0x00000000000402ca */ /* 0x000ff600000e0000 */
[----:B------:R-:W-:Y:S02]  /*7040*/  @UP1 UMOV UR37, UR5 ;  /* 0x0000000500251c82 */ /* 0x000fe40008000000 */
[----:B------:R-:W-:Y:S01]  /*7050*/  @UP1 UMOV UR36, UR4 ;  /* 0x0000000400241c82 */ /* 0x000fe20008000000 */
[----:B------:R-:W-:Y:S05]  /*7060*/  BRA.U !UP0, `(.L_x_124) ;  /* 0x0000000108cc7547 */ /* 0x000fea000b800000 */
[----:B------:R-:W1:Y:S01]  /*7070*/  LDCU UR9, c[0x0][0xb20] ;  /* 0x00016400ff0977ac */ /* 0x000e620008000800 */
[----:B------:R-:W-:Y:S02]  /*7080*/  UIMAD.WIDE.U32 UR4, UR58, UR55, URZ ;  /* 0x000000373a0472a5 */ /* 0x000fe4000f8e00ff */
[----:B------:R-:W-:Y:S02]  /*7090*/  UIMAD.WIDE.U32 UR6, UR59, UR52, URZ ;  /* 0x000000343b0672a5 */ /* 0x000fe4000f8e00ff */
[----:B------:R-:W-:Y:S02]  /*70a0*/  UIMAD.WIDE.U32 UR10, UR36, UR55, URZ ;  /* 0x00000037240a72a5 */ /* 0x000fe4000f8e00ff */
[----:B------:R-:W-:Y:S02]  /*70b0*/  UISETP.NE.AND UP0, UPT, UR54, 0x1, UPT ;  /* 0x000000013600788c */ /* 0x000fe4000bf05270 */
[----:B------:R-:W-:Y:S02]  /*70c0*/  UISETP.NE.AND UP1, UPT, UR42, 0x1, UPT ;  /* 0x000000012a00788c */ /* 0x000fe4000bf25270 */
[----:B------:R-:W-:Y:S02]  /*70d0*/  UISETP.NE.AND UP2, UPT, UR39, 0x1, UPT ;  /* 0x000000012700788c */ /* 0x000fe4000bf45270 */
[----:B------:R-:W-:Y:S01]  /*70e0*/  UIMAD.WIDE.U32 UR12, UR37, UR52, URZ ;  /* 0x00000034250c72a5 */ /* 0x000fe2000f8e00ff */
[----:B------:R-:W-:Y:S01]  /*70f0*/  UMOV UR4, UR5 ;  /* 0x0000000500047c82 */ /* 0x000fe20008000000 */
[----:B------:R-:W-:Y:S01]  /*7100*/  UMOV UR6, UR11 ;  /* 0x0000000b00067c82 */ /* 0x000fe20008000000 */
[----:B-1----:R-:W-:Y:S03]  /*7110*/  USHF.R.U32.HI UR8, URZ, UR9, UR4 ;  /* 0x00000009ff087299 */ /* 0x002fe60008011604 */
[----:B------:R-:W-:Y:S02]  /*7120*/  UMOV UR4, UR7 ;  /* 0x0000000700047c82 */ /* 0x000fe40008000000 */
[----:B------:R-:W-:Y:S02]  /*7130*/  USHF.R.U32.HI UR5, URZ, UR53, UR4 ;  /* 0x00000035ff057299 */ /* 0x000fe40008011604 */
[----:B------:R-:W-:Y:S02]  /*7140*/  USEL UR4, UR58, UR8, !UP0 ;  /* 0x000000083a047287 */ /* 0x000fe4000c000000 */
[----:B------:R-:W-:Y:S02]  /*7150*/  USHF.R.U32.HI UR8, URZ, UR9, UR6 ;  /* 0x00000009ff087299 */ /* 0x000fe40008011606 */
[----:B------:R-:W-:Y:S02]  /*7160*/  UIMAD.WIDE.U32 UR6, UR4, UR40, URZ ;  /* 0x00000028040672a5 */ /* 0x000fe4000f8e00ff */
[----:B------:R-:W-:Y:S02]  /*7170*/  USEL UR9, UR59, UR5, !UP1 ;  /* 0x000000053b097287 */ /* 0x000fe4000c800000 */
[----:B------:R-:W-:Y:S02]  /*7180*/  USEL UR8, UR36, UR8, !UP0 ;  /* 0x0000000824087287 */ /* 0x000fe4000c000000 */
[----:B------:R-:W-:Y:S01]  /*7190*/  UIMAD.WIDE.U32 UR10, UR9, UR40, URZ ;  /* 0x00000028090a72a5 */ /* 0x000fe2000f8e00ff */
[----:B------:R-:W-:Y:S01]  /*71a0*/  UMOV UR6, UR7 ;  /* 0x0000000700067c82 */ /* 0x000fe20008000000 */
[----:B------:R-:W-:Y:S01]  /*71b0*/  UMOV UR5, UR13 ;  /* 0x0000000d00057c82 */ /* 0x000fe20008000000 */
[----:B------:R-:W-:Y:S02]  /*71c0*/  @UP2 USHF.R.U32.HI UR4, URZ, UR41, UR6 ;  /* 0x00000029ff042299 */ /* 0x000fe40008011606 */
[----:B------:R-:W-:Y:S02]  /*71d0*/  USHF.R.U32.HI UR5, URZ, UR53, UR5 ;  /* 0x00000035ff057299 */ /* 0x000fe40008011605 */
[----:B------:R-:W-:Y:S02]  /*71e0*/  UIMAD UR4, UR39, UR4, URZ ;  /* 0x00000004270472a4 */ /* 0x000fe4000f8e02ff */
[----:B------:R-:W-:Y:S02]  /*71f0*/  USEL UR5, UR37, UR5, !UP1 ;  /* 0x0000000525057287 */ /* 0x000fe4000c800000 */
[----:B------:R-:W-:Y:S01]  /*7200*/  UISETP.GE.AND UP0, UPT, UR8, UR4, UPT ;  /* 0x000000040800728c */ /* 0x000fe2000bf06270 */
[----:B------:R-:W-:Y:S01]  /*7210*/  UMOV UR6, UR11 ;  /* 0x0000000b00067c82 */ /* 0x000fe20008000000 */
[----:B------:R-:W-:Y:S02]  /*7220*/  UIMAD.WIDE.U32 UR10, UR8, UR40, URZ ;  /* 0x00000028080a72a5 */ /* 0x000fe4000f8e00ff */
[----:B------:R-:W-:Y:S04]  /*7230*/  @UP2 USHF.R.U32.HI UR9, URZ, UR41, UR6 ;  /* 0x00000029ff092299 */ /* 0x000fe80008011606 */
[----:B------:R-:W-:Y:S01]  /*7240*/  UIMAD UR6, UR39, UR9, URZ ;  /* 0x00000009270672a4 */ /* 0x000fe2000f8e02ff */
[----:B------:R-:W-:Y:S03]  /*7250*/  UMOV UR4, UR11 ;  /* 0x0000000b00047c82 */ /* 0x000fe60008000000 */
[----:B------:R-:W-:Y:S02]  /*7260*/  UISETP.GE.OR UP0, UPT, UR5, UR6, UP0 ;  /* 0x000000060500728c */ /* 0x000fe40008706670 */
[----:B------:R-:W-:Y:S02]  /*7270*/  USHF.R.U32.HI UR4, URZ, UR41, UR4 ;  /* 0x00000029ff047299 */ /* 0x000fe40008011604 */
[----:B------:R-:W-:Y:S02]  /*7280*/  UIMAD.WIDE.U32 UR6, UR5, UR40, URZ ;  /* 0x00000028050672a5 */ /* 0x000fe4000f8e00ff */
[----:B------:R-:W-:Y:S02]  /*7290*/  USEL UR11, UR8, UR4, !UP2 ;  /* 0x00000004080b7287 */ /* 0x000fe4000d000000 */
[----:B------:R-:W-:Y:S02]  /*72a0*/  UIADD3 UR6, UPT, UPT, -UR5, URZ, URZ ;  /* 0x000000ff05067290 */ /* 0x000fe4000fffe1ff */
[----:B------:R-:W-:Y:S02]  /*72b0*/  UIADD3 UR10, UPT, UPT, -UR11, URZ, URZ ;  /* 0x000000ff0b0a7290 */ /* 0x000fe4000fffe1ff */
[----:B------:R-:W-:Y:S02]  /*72c0*/  UIMAD UR6, UR42, UR6, UR37 ;  /* 0x000000062a0672a4 */ /* 0x000fe4000f8e0225 */
[----:B------:R-:W-:Y:S01]  /*72d0*/  UIMAD UR10, UR39, UR10, UR8 ;  /* 0x0000000a270a72a4 */ /* 0x000fe2000f8e0208 */
[----:B------:R-:W-:Y:S01]  /*72e0*/  @!UP0 UMOV UR4, UR7 ;  /* 0x0000000700048c82 */ /* 0x000fe20008000000 */
[----:B------:R-:W-:Y:S02]  /*72f0*/  UIADD3 UR7, UPT, UPT, -UR8, URZ, URZ ;  /* 0x000000ff08077290 */ /* 0x000fe4000fffe1ff */
[----:B------:R-:W-:Y:S04]  /*7300*/  @!UP0 USHF.R.U32.HI UR4, URZ, UR41, UR4 ;  /* 0x00000029ff048299 */ /* 0x000fe80008011604 */
[----:B------:R-:W-:Y:S04]  /*7310*/  @!UP0 USEL UR4, UR5, UR4, !UP2 ;  /* 0x0000000405048287 */ /* 0x000fe8000d000000 */
[----:B------:R-:W-:Y:S02]  /*7320*/  @!UP0 UIMAD UR9, UR9, UR10, UR4 ;  /* 0x0000000a090982a4 */ /* 0x000fe4000f8e0204 */
[----:B------:R-:W-:Y:S02]  /*7330*/  @!UP0 UIADD3 UR10, UPT, UPT, UR11, -UR4, URZ ;  /* 0x800000040b0a8290 */ /* 0x000fe4000fffe0ff */
[----:B------:R-:W-:Y:S02]  /*7340*/  UIMAD UR4, UR54, UR7, UR36 ;  /* 0x00000007360472a4 */ /* 0x000fe4000f8e0224 */
[----:B------:R-:W-:Y:S03]  /*7350*/  @!UP0 UIMAD UR8, UR10, UR39, UR5 ;  /* 0x000000270a0882a4 */ /* 0x000fe6000f8e0205 */
[----:B------:R-:W-:Y:S02]  /*7360*/  @!UP0 UMOV UR5, UR9 ;  /* 0x0000000900058c82 */ /* 0x000fe40008000000 */
[----:B------:R-:W-:Y:S02]  /*7370*/  UIMAD UR37, UR5, UR42, UR6 ;  /* 0x0000002a052572a4 */ /* 0x000fe4000f8e0206 */
[----:B------:R-:W-:Y:S11]  /*7380*/  UIMAD UR36, UR8, UR54, UR4 ;  /* 0x00000036082472a4 */ /* 0x000ff6000f8e0204 */
[----:B------:R-:W-:Y:S01]  /*7390*/  @!UPT UIADD3 URZ, UPT, UPT, URZ, URZ, URZ ;  /* 0x000000fffffff290 */ /* 0x000fe2000fffe0ff */
.L_x_124:
[----:B------:R-:W-:Y:S01]  /*73a0*/  UISETP.NE.AND UP0, UPT, UR38, 0x1, UPT ;  /* 0x000000012600788c */ /* 0x000fe2000bf05270 */
[----:B------:R-:W-:Y:S01]  /*73b0*/  @P0 SHF.R.U32.HI R4, RZ, 0x10, R5 ;  /* 0x00000010ff040819 */ /* 0x000fe20000011605 */
[----:B------:R-:W-:Y:S02]  /*73c0*/  UIADD3 UR11, UPT, UPT, UR45, 0x300, URZ ;  /* 0x000003002d0b7890 */ /* 0x000fe4000fffe0ff */
[----:B------:R-:W-:Y:S01]  /*73d0*/  USHF.L.U32 UR47, UR20, 0x6, URZ ;  /* 0x00000006142f7899 */ /* 0x000fe200080006ff */
[----:B------:R-:W-:Y:S06]  /*73e0*/  @P0 R2UR UR61, R4 ;  /* 0x00000000043d02ca */ /* 0x000fec00000e0000 */
[----:B------:R-:W1:Y:S01]  /*73f0*/  @!UP0 LDCU.128 UR12, c[0x0][0xb10] ;  /* 0x00016200ff0c87ac */ /* 0x000e620008000c00 */
[----:B------:R-:W2:Y:S01]  /*7400*/  @!UP0 LDCU UR5, c[0x0][0xb0c] ;  /* 0x00016180ff0587ac */ /* 0x000ea20008000800 */
[----:B------:R-:W3:Y:S01]  /*7410*/  @!UP0 LDCU UR10, c[0x0][0xb20] ;  /* 0x00016400ff0a87ac */ /* 0x000ee20008000800 */
[----:B-1----:R-:W-:Y:S02]  /*7420*/  UIMAD.WIDE.U32 UR8, UR37, UR12, URZ ;  /* 0x0000000c250872a5 */ /* 0x002fe4000f8e00ff */
[----:B------:R-:W-:Y:S02]  /*7430*/  UIMAD.WIDE.U32 UR6, UR36, UR15, URZ ;  /* 0x0000000f240672a5 */ /* 0x000fe4000f8e00ff */
[----:B------:R-:W-:Y:S03]  /*7440*/  @!UP0 UISETP.NE.AND UP1, UPT, UR14, 0x1, UPT ;  /* 0x000000010e00888c */ /* 0x000fe6000bf25270 */
[----:B------:R-:W-:Y:S01]  /*7450*/  @!UP0 UMOV UR4, UR9 ;  /* 0x0000000900048c82 */ /* 0x000fe20008000000 */
[----:B--2---:R-:W-:Y:S02]  /*7460*/  @!UP0 UISETP.NE.AND UP2, UPT, UR5, 0x1, UPT ;  /* 0x000000010500888c */ /* 0x004fe4000bf45270 */
[----:B------:R-:W-:Y:S01]  /*7470*/  @!UP0 USHF.R.U32.HI UR4, URZ, UR13, UR4 ;  /* 0x0000000dff048299 */ /* 0x000fe20008011604 */
[----:B------:R-:W-:Y:S02]  /*7480*/  @!UP0 UMOV UR6, UR7 ;  /* 0x0000000700068c82 */ /* 0x000fe40008000000 */
[----:B---3--:R-:W-:Y:S02]  /*7490*/  @!UP0 USHF.R.U32.HI UR6, URZ, UR10, UR6 ;  /* 0x0000000aff068299 */ /* 0x008fe40008011606 */
[----:B------:R-:W-:Y:S02]  /*74a0*/  @!UP0 USEL UR7, UR37, UR4, !UP2 ;  /* 0x0000000425078287 */ /* 0x000fe4000d000000 */
[----:B------:R-:W-:Y:S04]  /*74b0*/  @!UP0 USEL UR6, UR36, UR6, !UP1 ;  /* 0x0000000624068287 */ /* 0x000fe8000c800000 */
[----:B------:R-:W-:Y:S02]  /*74c0*/  @!UP0 UIADD3 UR4, UPT, UPT, -UR7, UR6, URZ ;  /* 0x0000000607048290 */ /* 0x000fe4000fffe1ff */
[----:B------:R-:W-:Y:S02]  /*74d0*/  @!UP0 UIADD3 UR6, UPT, UPT, UR7, -UR6, URZ ;  /* 0x8000000607068290 */ /* 0x000fe4000fffe0ff */
[----:B------:R-:W-:Y:S02]  /*74e0*/  @!UP0 UIMAD UR37, UR4, UR5, UR37 ;  /* 0x00000005042582a4 */ /* 0x000fe4000f8e0225 */
[----:B------:R-:W-:Y:S02]  /*74f0*/  @!UP0 UIMAD UR36, UR6, UR14, UR36 ;  /* 0x0000000e062482a4 */ /* 0x000fe4000f8e0224 */
[----:B------:R-:W-:Y:S09]  /*7500*/  ULOP3.LUT UP0, URZ, UR11, 0x90, URZ, 0xc0, !UPT ;  /* 0x000000900bff7892 */ /* 0x000ff2000f80c0ff */
[----:B------:R-:W-:Y:S05]  /*7510*/  BRA.U !UP0, `(.L_x_125) ;  /* 0x00000001087c7547 */ /* 0x000fea000b800000 */
[----:B------:R-:W1:Y:S01]  /*7520*/  LDCU.64 UR8, c[0x4][0x80] ;  /* 0x01001000ff0877ac */ /* 0x000e620008000a00 */
[----:B------:R-:W-:Y:S01]  /*7530*/  MOV R16, 0x0 ;  /* 0x0000000000107802 */ /* 0x000fe20000000f00 */
[----:B------:R-:W-:Y:S02]  /*7540*/  HFMA2 R12, -RZ, RZ, 0, 5.9604644775390625e-08 ;  /* 0x00000001ff0c7431 */ /* 0x000fe400000001ff */
[----:B------:R-:W-:Y:S01]  /*7550*/  IMAD.MOV.U32 R8, RZ, RZ, 0x70 ;  /* 0x00000070ff087424 */ /* 0x000fe200078e00ff */
[----:B------:R2:W3:Y:S01]  /*7560*/  LDC.64 R14, c[0x4][R16] ;  /* 0x01000000100e7b82 */ /* 0x0004e20000000a00 */
[----:B------:R-:W4:Y:S01]  /*7570*/  LDCU.64 UR6, c[0x4][0x88] ;  /* 0x01001100ff0677ac */ /* 0x000f220008000a00 */
[----:B------:R-:W-:Y:S01]  /*7580*/  IMAD.MOV.U32 R13, RZ, RZ, RZ ;  /* 0x000000ffff0d7224 */ /* 0x000fe200078e00ff */
[----:B------:R-:W2:Y:S01]  /*7590*/  LDCU.64 UR4, c[0x4][0x8] ;  /* 0x01000100ff0477ac */ /* 0x000ea20008000a00 */
[----:B-1----:R-:W-:Y:S01]  /*75a0*/  MOV R5, UR9 ;  /* 0x0000000900057c02 */ /* 0x002fe20008000f00 */
[----:B------:R-:W-:Y:S01]  /*75b0*/  IMAD.U32 R4, RZ, RZ, UR8 ;  /* 0x00000008ff047e24 */ /* 0x000fe2000f8e00ff */
[----:B----4-:R-:W-:Y:S01]  /*75c0*/  MOV R7, UR7 ;  /* 0x0000000700077c02 */ /* 0x010fe20008000f00 */
[----:B------:R-:W-:Y:S01]  /*75d0*/  IMAD.U32 R6, RZ, RZ, UR6 ;  /* 0x00000006ff067e24 */ /* 0x000fe2000f8e00ff */
[----:B--2---:R-:W-:Y:S01]  /*75e0*/  MOV R11, UR5 ;  /* 0x00000005000b7c02 */ /* 0x004fe20008000f00 */
[----:B------:R-:W-:Y:S02]  /*75f0*/  IMAD.U32 R10, RZ, RZ, UR4 ;  /* 0x00000004ff0a7e24 */ /* 0x000fe4000f8e00ff */
[----:B------:R-:W-:Y:S07]  /*7600*/  LEPC R20, `(.L_x_126) ;  /* 0x000000001014794e */ /* 0x000fee0000000000 */
[----:B---3-5:R-:W-:Y:S05]  /*7610*/  CALL.ABS.NOINC R14 ;  /* 0x000000000e007343 */ /* 0x028fea0003c00000 */
.L_x_126:
[----:B------:R-:W1:Y:S01]  /*7620*/  LDCU.64 UR8, c[0x4][0x80] ;  /* 0x01001000ff0877ac */ /* 0x000e620008000a00 */
[----:B------:R-:W2:Y:S01]  /*7630*/  LDC.64 R16, c[0x4][R16] ;  /* 0x0100000010107b82 */ /* 0x000ea20000000a00 */
[----:B------:R-:W-:Y:S02]  /*7640*/  HFMA2 R12, -RZ, RZ, 0, 5.9604644775390625e-08 ;  /* 0x00000001ff0c7431 */ /* 0x000fe400000001ff */
[----:B------:R-:W-:Y:S02]  /*7650*/  IMAD.MOV.U32 R8, RZ, RZ, 0x70 ;  /* 0x00000070ff087424 */ /* 0x000fe400078e00ff */
[----:B------:R-:W-:Y:S01]  /*7660*/  IMAD.MOV.U32 R13, RZ, RZ, RZ ;  /* 0x000000ffff0d7224 */ /* 0x000fe200078e00ff */
[----:B------:R-:W3:Y:S01]  /*7670*/  LDCU.64 UR6, c[0x4][0x88] ;  /* 0x01001100ff0677ac */ /* 0x000ee20008000a00 */
[----:B------:R-:W4:Y:S01]  /*7680*/  LDCU.64 UR4, c[0x4][0x8] ;  /* 0x01000100ff0477ac */ /* 0x000f220008000a00 */
[----:B-1----:R-:W-:Y:S02]  /*7690*/  MOV R4, UR8 ;  /* 0x0000000800047c02 */ /* 0x002fe40008000f00 */
[----:B------:R-:W-:Y:S02]  /*76a0*/  MOV R5, UR9 ;  /* 0x0000000900057c02 */ /* 0x000fe40008000f00 */
[----:B---3--:R-:W-:Y:S01]  /*76b0*/  MOV R7, UR7 ;  /* 0x0000000700077c02 */ /* 0x008fe20008000f00 */
[----:B------:R-:W-:Y:S01]  /*76c0*/  IMAD.U32 R6, RZ, RZ, UR6 ;  /* 0x00000006ff067e24 */ /* 0x000fe2000f8e00ff */
[----:B----4-:R-:W-:Y:S01]  /*76d0*/  MOV R11, UR5 ;  /* 0x00000005000b7c02 */ /* 0x010fe20008000f00 */
[----:B------:R-:W-:Y:S02]  /*76e0*/  IMAD.U32 R10, RZ, RZ, UR4 ;  /* 0x00000004ff0a7e24 */ /* 0x000fe4000f8e00ff */
[----:B------:R-:W-:Y:S07]  /*76f0*/  LEPC R20, `(.L_x_125) ;  /* 0x000000001014794e */ /* 0x000fee0000000000 */
[----:B--2---:R-:W-:Y:S05]  /*7700*/  CALL.ABS.NOINC R16 ;  /* 0x0000000010007343 */ /* 0x004fea0003c00000 */
.L_x_125:
[----:B------:R-:W-:Y:S01]  /*7710*/  R2UR UR4, R51 ;  /* 0x00000000330472ca */ /* 0x000fe200000e0000 */
[----:B------:R-:W-:Y:S01]  /*7720*/  UISETP.NE.U32.AND UP0, UPT, UR62, URZ, UPT ;  /* 0x000000ff3e00728c */ /* 0x000fe2000bf05070 */
[----:B------:R-:W-:Y:S02]  /*7730*/  ISETP.NE.U32.AND P4, PT, R42, RZ, PT ;  /* 0x000000ff2a00720c */ /* 0x000fe40003f85070 */
[----:B------:R-:W-:Y:S01]  /*7740*/  ISETP.NE.U32.AND P2, PT, RZ, UR56, PT ;  /* 0x00000038ff007c0c */ /* 0x000fe2000bf45070 */
[----:B------:R-:W-:Y:S01]  /*7750*/  UISETP.NE.AND.EX UP1, UPT, UR63, URZ, UPT, UP0 ;  /* 0x000000ff3f00728c */ /* 0x000fe2000bf25300 */
[----:B------:R-:W-:Y:S01]  /*7760*/  ISETP.NE.AND.EX P4, PT, R43, RZ, PT, P4 ;  /* 0x000000ff2b00720c */ /* 0x000fe20003f85340 */
[----:B------:R-:W-:Y:S01]  /*7770*/  UPLOP3.LUT UP0, UPT, UPT, UPT, UPT, 0x40, 0x4 ;  /* 0x000000000004789c */ /* 0x000fe20003f0e870 */
[----:B------:R-:W-:Y:S05]  /*7780*/  ISETP.NE.AND.EX P2, PT, RZ, UR57, PT, P2 ;  /* 0x00000039ff007c0c */ /* 0x000fea000bf45320 */
[----:B------:R-:W-:Y:S06]  /*7790*/  UISETP.NE.AND UP2, UPT, UR4, URZ, UPT ;  /* 0x000000ff0400728c */ /* 0x000fec000bf45270 */
[----:B------:R-:W-:Y:S05]  /*77a0*/  PLOP3.LUT P1, PT, PT, PT, UP2, 0x80, 0x8 ;  /* 0x000000000008781c */ /* 0x000fea0003f2f028 */
[----:B------:R-:W-:Y:S06]  /*77b0*/  @UP2 UPLOP3.LUT UP0, UPT, UPT, UPT, UP1, 0x80, 0x8 ;  /* 0x000000000008289c */ /* 0x000fec0003f0f010 */
[----:B------:R-:W-:Y:S01]  /*77c0*/  PLOP3.LUT P0, PT, PT, PT, UP0, 0x80, 0x8 ;  /* 0x000000000008781c */ /* 0x000fe20003f0f008 */
[----:B------:R-:W-:Y:S01]  /*77d0*/  @!UPT UIADD3 URZ, UPT, UPT, URZ, URZ, URZ ;  /* 0x000000fffffff290 */ /* 0x000fe2000fffe0ff */
[----:B------:R-:W-:Y:S11]  /*77e0*/  BRA.U !UP1, `(.L_x_127) ;  /* 0x00000001093c7547 */ /* 0x000ff6000b800000 */
[----:B------:R-:W-:Y:S01]  /*77f0*/  UISETP.NE.U32.AND UP0, UPT, UR56, URZ, UPT ;  /* 0x000000ff3800728c */ /* 0x000fe2000bf05070 */
[----:B------:R-:W-:Y:S01]  /*7800*/  HFMA2 R0, -RZ, RZ, 0, 5.9604644775390625e-08 ;  /* 0x00000001ff007431 */ /* 0x000fe200000001ff */
[----:B------:R-:W1:Y:S01]  /*7810*/  LDCU.64 UR8, c[0x0][0x358] ;  /* 0x00006b00ff0877ac */ /* 0x000e620008000a00 */
[----:B------:R-:W-:Y:S01]  /*7820*/  IMAD.MOV.U32 R45, RZ, RZ, 0x1 ;  /* 0x00000001ff2d7424 */ /* 0x000fe200078e00ff */
[----:B------:R-:W-:Y:S06]  /*7830*/  UISETP.NE.AND.EX UP0, UPT, UR57, URZ, UPT, UP0 ;  /* 0x000000ff3900728c */ /* 0x000fec000bf05300 */
        /* <DEDUP_REMOVED lines=9> */
[----:B-12---:R-:W-:Y:S02]  /*78d0*/  @!P3 IMAD.U32 R26, RZ, RZ, UR4 ;  /* 0x00000004ff1abe24 */ /* 0x006fe4000f8e00ff */
.L_x_127:
[----:B------:R-:W-:Y:S05]  /*78e0*/  @!P4 BRA `(.L_x_128) ;  /* 0x000000000024c947 */ /* 0x000fea0003800000 */
[----:B------:R-:W-:Y:S01]  /*78f0*/  ISETP.NE.U32.AND P3, PT, R40, RZ, PT ;  /* 0x000000ff2800720c */ /* 0x000fe20003f65070 */
[----:B------:R-:W1:Y:S03]  /*7900*/  LDCU.64 UR4, c[0x0][0x358] ;  /* 0x00006b00ff0477ac */ /* 0x000e660008000a00 */
[----:B------:R-:W-:Y:S11]  /*7910*/  ISETP.NE.AND.EX P3, PT, R41, RZ, PT, P3 ;  /* 0x000000ff2900720c */ /* 0x000ff60003f65330 */
[----:B------:R-:W-:Y:S02]  /*7920*/  @!UPT UIADD3 URZ, UPT, UPT, URZ, URZ, URZ ;  /* 0x000000fffffff290 */ /* 0x000fe4000fffe0ff */
[----:B------:R-:W2:Y:S01]  /*7930*/  @P3 LDC.64 R4, c[0x0][0x8a8] ;  /* 0x00022a00ff043b82 */ /* 0x000ea20000000a00 */
[----:B------:R-:W-:Y:S04]  /*7940*/  @P3 IMAD R0, R42, UR46, RZ ;  /* 0x0000002e2a003c24 */ /* 0x000fe8000f8e02ff */
[----:B--2---:R-:W-:Y:S05]  /*7950*/  @P3 IMAD.WIDE R4, R0, 0x4, R4 ;  /* 0x0000000400043825 */ /* 0x004fea00078e0204 */
[----:B-1---5:R1:W5:Y:S02]  /*7960*/  @P3 LDG.E R24, desc[UR4][R4.64] ;  /* 0x0000000404183981 */ /* 0x022364000c1e1900 */
[----:B-1----:R-:W2:Y:S02]  /*7970*/  @!P3 LDC R24, c[0x0][0x8a0] ;  /* 0x00022800ff18bb82 */ /* 0x002ea40000000800 */
.L_x_128:
[----:B-----5:R-:W-:Y:S01]  /*7980*/  FSETP.NEU.AND P4, PT, R26, RZ, PT ;  /* 0x000000ff1a00720b */ /* 0x020fe20003f8d000 */
[----:B------:R-:W1:Y:S01]  /*7990*/  LDCU.128 UR8, c[0x0][0xa80] ;  /* 0x00015000ff0877ac */ /* 0x000e620008000c00 */
[----:B------:R-:W-:Y:S01]  /*79a0*/  SEL R5, RZ, 0xffffffff, P2 ;  /* 0xffffffffff057807 */ /* 0x000fe20001000000 */
[----:B------:R-:W-:Y:S01]  /*79b0*/  IMAD.U32 R64, RZ, RZ, UR48 ;  /* 0x00000030ff407e24 */ /* 0x000fe2000f8e00ff */
[----:B------:R-:W-:Y:S01]  /*79c0*/  @P1 LOP3.LUT P2, RZ, R45, 0xff, RZ, 0xc0, !PT ;  /* 0x000000ff2dff1812 */ /* 0x000fe2000784c0ff */
[----:B------:R-:W-:Y:S01]  /*79d0*/  IMAD.SHL.U32 R66, R54, 0x2, RZ ;  /* 0x0000000236427824 */ /* 0x000fe200078e00ff */
[----:B------:R-:W-:Y:S01]  /*79e0*/  @P1 SEL R0, RZ, 0xffffffff, P4 ;  /* 0xffffffffff001807 */ /* 0x000fe20002000000 */
[----:B------:R-:W-:Y:S01]  /*79f0*/  IMAD.SHL.U32 R64, R64, 0x1000, RZ ;  /* 0x0000100040407824 */ /* 0x000fe200078e00ff */
[----:B------:R-:W-:Y:S01]  /*7a00*/  LEA R59, R22, UR45, 0x3 ;  /* 0x0000002d163b7c11 */ /* 0x000fe2000f8e18ff */
[----:B------:R-:W-:Y:S01]  /*7a10*/  ULOP3.LUT UR4, UR51, 0x1, URZ, 0x3c, !UPT ;  /* 0x0000000133047892 */ /* 0x000fe2000f8e3cff */
[----:B------:R-:W-:Y:S01]  /*7a20*/  @P0 SEL R0, R5, R0, !P2 ;  /* 0x0000000005000207 */ /* 0x000fe20005000000 */
[----:B------:R-:W-:Y:S01]  /*7a30*/  USHF.L.U32 UR12, UR44, 0x6, URZ ;  /* 0x000000062c0c7899 */ /* 0x000fe200080006ff */
[----:B------:R-:W-:Y:S01]  /*7a40*/  R2UR UR6, R48 ;  /* 0x00000000300672ca */ /* 0x000fe200000e0000 */
[----:B------:R-:W-:Y:S01]  /*7a50*/  BSSY B1, `(.L_x_129) ;  /* 0x0000049000017945 */ /* 0x000fe20003800000 */
[----:B------:R-:W-:Y:S01]  /*7a60*/  @P1 LOP3.LUT R0, R0, 0x1, RZ, 0xc0, !PT ;  /* 0x0000000100001812 */ /* 0x000fe200078ec0ff */
[----:B------:R-:W-:Y:S01]  /*7a70*/  IMAD.U32 R27, RZ, RZ, UR4 ;  /* 0x00000004ff1b7e24 */ /* 0x000fe2000f8e00ff */
[----:B------:R-:W-:Y:S01]  /*7a80*/  R2UR UR13, R47 ;  /* 0x000000002f0d72ca */ /* 0x000fe200000e0000 */
[----:B------:R-:W-:Y:S01]  /*7a90*/  IMAD.U32 R58, RZ, RZ, UR12 ;  /* 0x0000000cff3a7e24 */ /* 0x000fe2000f8e00ff */
[----:B------:R-:W-:Y:S01]  /*7aa0*/  ISETP.NE.U32.OR P6, PT, R0, 0x1, !P1 ;  /* 0x000000010000780c */ /* 0x000fe20004fc5470 */
[----:B------:R-:W-:Y:S01]  /*7ab0*/  IMAD.U32 R0, RZ, RZ, UR48 ;  /* 0x00000030ff007e24 */ /* 0x000fe2000f8e00ff */
[----:B-1----:R-:W-:Y:S01]  /*7ac0*/  UIMAD.WIDE.U32 UR4, UR12, UR9, URZ ;  /* 0x000000090c0472a5 */ /* 0x002fe2000f8e00ff */
[----:B------:R-:W-:Y:S01]  /*7ad0*/  PLOP3.LUT P3, PT, PT, PT, UP1, 0x80, 0x8 ;  /* 0x000000000008781c */ /* 0x000fe20003f6f018 */
[----:B------:R-:W-:Y:S01]  /*7ae0*/  UISETP.NE.AND UP0, UPT, UR8, 0x1, UPT ;  /* 0x000000010800788c */ /* 0x000fe2000bf05270 */
[----:B------:R-:W-:Y:S01]  /*7af0*/  SEL R4, RZ, 0xffffffff, P4 ;  /* 0xffffffffff047807 */ /* 0x000fe20002000000 */
[----:B------:R-:W-:Y:S01]  /*7b00*/  IMAD.MOV.U32 R67, RZ, RZ, 0x1 ;  /* 0x00000001ff437424 */ /* 0x000fe200078e00ff */
[----:B------:R-:W-:Y:S01]  /*7b10*/  LEA R0, R0, UR45, 0x3 ;  /* 0x0000002d00007c11 */ /* 0x000fe2000f8e18ff */
[----:B------:R-:W-:Y:S01]  /*7b20*/  IMAD.IADD R25, R23, 0x1, R2 ;  /* 0x0000000117197824 */ /* 0x000fe200078e0202 */
[----:B------:R-:W-:Y:S01]  /*7b30*/  UMOV UR4, UR5 ;  /* 0x0000000500047c82 */ /* 0x000fe20008000000 */
[----:B------:R-:W-:Y:S01]  /*7b40*/  LOP3.LUT P4, R60, R45, 0xff, RZ, 0xc0, !PT ;  /* 0x000000ff2d3c7812 */ /* 0x000fe2000788c0ff */
[----:B------:R-:W-:Y:S01]  /*7b50*/  USHF.R.U32.HI UR4, URZ, UR10, UR4 ;  /* 0x0000000aff047299 */ /* 0x000fe20008011604 */
[----:B------:R-:W-:Y:S01]  /*7b60*/  P2R R61, PR, RZ, 0x40 ;  /* 0x00000040ff3d7803 */ /* 0x000fe20000000000 */
[----:B------:R-:W-:Y:S01]  /*7b70*/  IMAD.U32 R65, RZ, RZ, UR48 ;  /* 0x00000030ff417e24 */ /* 0x000fe2000f8e00ff */
[----:B------:R-:W-:Y:S01]  /*7b80*/  @P6 SHF.L.U32 R3, R27, 0x1f, RZ ;  /* 0x0000001f1b036819 */ /* 0x000fe200000006ff */
[----:B------:R-:W-:Y:S01]  /*7b90*/  USEL UR4, UR12, UR4, !UP0 ;  /* 0x000000040c047287 */ /* 0x000fe2000c000000 */
[----:B------:R-:W-:Y:S01]  /*7ba0*/  @P3 SEL R4, R5, R4, !P4 ;  /* 0x0000000405043207 */ /* 0x000fe20006000000 */
[----:B------:R-:W-:Y:S01]  /*7bb0*/  UISETP.NE.AND UP0, UPT, UR11, 0x1, UPT ;  /* 0x000000010b00788c */ /* 0x000fe2000bf05270 */
[----:B------:R1:W3:Y:S01]  /*7bc0*/  @P6 SYNCS.PHASECHK.TRANS64.TRYWAIT P1, [R0+URZ+0x230], R3 ;  /* 0x00023003000065a7 */ /* 0x0002e200080211ff */
[----:B------:R-:W-:Y:S01]  /*7bd0*/  UIMAD.WIDE.U32 UR6, UR4, UR6, URZ ;  /* 0x00000006040672a5 */ /* 0x000fe2000f8e00ff */
[----:B------:R-:W-:Y:S01]  /*7be0*/  LOP3.LUT R4, R4, 0x1, RZ, 0xc0, !PT ;  /* 0x0000000104047812 */ /* 0x000fe200078ec0ff */
[----:B------:R-:W-:Y:S01]  /*7bf0*/  IMAD.U32 R57, RZ, RZ, UR4 ;  /* 0x00000004ff397e24 */ /* 0x000fe2000f8e00ff */
[----:B------:R-:W-:Y:S02]  /*7c00*/  CS2R R38, SRZ ;  /* 0x0000000000267805 */ /* 0x000fe4000001ff00 */
[----:B------:R-:W-:Y:S01]  /*7c10*/  PLOP3.LUT P2, PT, PT, PT, UP0, 0x80, 0x8 ;  /* 0x000000000008781c */ /* 0x000fe20003f4f008 */
[----:B------:R-:W-:Y:S01]  /*7c20*/  IMAD R6, RZ, RZ, -UR4 ;  /* 0x80000004ff067e24 */ /* 0x000fe2000f8e02ff */
[----:B------:R-:W-:Y:S01]  /*7c30*/  ISETP.NE.U32.AND P5, PT, R4, 0x1, PT ;  /* 0x000000010400780c */ /* 0x000fe20003fa5070 */
[----:B------:R-:W-:Y:S01]  /*7c40*/  UMOV UR5, UR7 ;  /* 0x0000000700057c82 */ /* 0x000fe20008000000 */
[----:B------:R-:W-:Y:S01]  /*7c50*/  IMAD.U32 R56, RZ, RZ, UR4 ;  /* 0x00000004ff387e24 */ /* 0x000fe2000f8e00ff */
[----:B------:R-:W-:Y:S01]  /*7c60*/  USHF.R.U32.HI UR5, URZ, UR13, UR5 ;  /* 0x0000000dff057299 */ /* 0x000fe20008011605 */
[----:B------:R-:W-:Y:S01]  /*7c70*/  IMAD R58, R6, UR8, R58 ;  /* 0x00000008063a7c24 */ /* 0x000fe2000f8e023a */
[----:B------:R-:W-:Y:S02]  /*7c80*/  P2R R68, PR, RZ, 0x20 ;  /* 0x00000020ff447803 */ /* 0x000fe40000000000 */
[----:B------:R-:W-:Y:S02]  /*7c90*/  CS2R R36, SRZ ;  /* 0x0000000000247805 */ /* 0x000fe4000001ff00 */
[----:B------:R-:W-:Y:S02]  /*7ca0*/  CS2R R30, SRZ ;  /* 0x00000000001e7805 */ /* 0x000fe4000001ff00 */
[----:B------:R-:W-:Y:S02]  /*7cb0*/  CS2R R28, SRZ ;  /* 0x00000000001c7805 */ /* 0x000fe4000001ff00 */
[----:B------:R-:W-:Y:S02]  /*7cc0*/  SEL R57, R57, UR5, !P2 ;  /* 0x0000000539397c07 */ /* 0x000fe4000d000000 */
[----:B------:R-:W-:Y:S03]  /*7cd0*/  IADD3 R63, PT, PT, R64, UR45, R66 ;  /* 0x0000002d403f7c10 */ /* 0x000fe6000fffe042 */
[----:B------:R-:W-:Y:S01]  /*7ce0*/  IMAD.MOV R5, RZ, RZ, -R57 ;  /* 0x000000ffff057224 */ /* 0x000fe200078e0a39 */
[----:B-1----:R-:W-:Y:S03]  /*7cf0*/  SHF.L.U32 R3, R53, 0x1f, RZ ;  /* 0x0000001f35037819 */ /* 0x002fe600000006ff */
[----:B------:R-:W-:Y:S01]  /*7d00*/  IMAD R56, R5, UR11, R56 ;  /* 0x0000000b05387c24 */ /* 0x000fe2000f8e0238 */
[----:B------:R1:W4:Y:S01]  /*7d10*/  SYNCS.PHASECHK.TRANS64.TRYWAIT P0, [R59+URZ+0x280], R3 ;  /* 0x000280033b0075a7 */ /* 0x00032200080011ff */
[----:B---3--:R-:W-:Y:S01]  /*7d20*/  @P6 SEL R67, RZ, 0x1, !P1 ;  /* 0x00000001ff436807 */ /* 0x008fe20004800000 */
[----:B-1----:R-:W-:Y:S06]  /*7d30*/  @!P6 BRA `(.L_x_130) ;  /* 0x000000000068e947 */ /* 0x002fec0003800000 */
[----:B------:R-:W-:Y:S01]  /*7d40*/  LOP3.LUT P6, RZ, R44, 0x40, RZ, 0xc0, !PT ;  /* 0x000000402cff7812 */ /* 0x000fe200078cc0ff */
[----:B------:R-:W-:Y:S01]  /*7d50*/  VIADD R2, R63, 0x300 ;  /* 0x000003003f027836 */ /* 0x000fe20000000000 */
[----:B------:R-:W-:Y:S01]  /*7d60*/  ISETP.NE.AND P2, PT, R67, RZ, PT ;  /* 0x000000ff4300720c */ /* 0x000fe20003f45270 */
[----:B------:R-:W-:Y:S01]  /*7d70*/  BSSY B0, `(.L_x_131) ;  /* 0x000000d000007945 */ /* 0x000fe20003800000 */
[----:B------:R-:W-:Y:S01]  /*7d80*/  PLOP3.LUT P1, PT, PT, PT, PT, 0x8, 0x80 ;  /* 0x000000000080781c */ /* 0x000fe20003f2e170 */
[----:B------:R-:W-:Y:S01]  /*7d90*/  @P5 VIADD R4, R63, 0x310 ;  /* 0x000003103f045836 */ /* 0x000fe20000000000 */
[----:B------:R-:W-:Y:S02]  /*7da0*/  @P5 PLOP3.LUT P1, PT, P6, PT, PT, 0x80, 0x8 ;  /* 0x000000000008581c */ /* 0x000fe4000372f070 */
[----:B------:R-:W-:Y:S02]  /*7db0*/  CS2R R38, SRZ ;  /* 0x0000000000267805 */ /* 0x000fe4000001ff00 */
[----:B------:R-:W-:Y:S02]  /*7dc0*/  CS2R R36, SRZ ;  /* 0x0000000000247805 */ /* 0x000fe4000001ff00 */
[----:B------:R-:W-:Y:S02]  /*7dd0*/  CS2R R30, SRZ ;  /* 0x00000000001e7805 */ /* 0x000fe4000001ff00 */
[----:B------:R-:W-:Y:S05]  /*7de0*/  CS2R R28, SRZ ;  /* 0x00000000001c7805 */ /* 0x000fea000001ff00 */
[----:B------:R-:W-:Y:S01]  /*7df0*/  @P1 VIADD R4, R2, 0xfffffff0 ;  /* 0xfffffff002041836 */ /* 0x000fe20000000000 */
[----:B------:R-:W-:Y:S06]  /*7e00*/  @P2 BRA `(.L_x_132) ;  /* 0x00000000000c2947 */ /* 0x000fec0003800000 */
[----:B------:R-:W-:Y:S04]  /*7e10*/  SHF.L.U32 R2, R27, 0x1f, RZ ;  /* 0x0000001f1b027819 */ /* 0x000fe800000006ff */
[----:B------:R-:W1:Y:S02]  /*7e20*/  SYNCS.PHASECHK.TRANS64.TRYWAIT P1, [R0+URZ+0x230], R2 ;  /* 0x00023002000075a7 */ /* 0x000e6400080211ff */
[----:B-1----:R-:W-:Y:S05]  /*7e30*/  @!P1 BRA `(.L_x_133) ;  /* 0x0000002800949947 */ /* 0x002fea0003800000 */
.L_x_132:
[----:B------:R-:W-:Y:S05]  /*7e40*/  BSYNC B0 ;  /* 0x0000000000007941 */ /* 0x000fea0003800000 */
.L_x_131:
[----:B------:R-:W-:Y:S01]  /*7e50*/  UIADD3 UR4, UPT, UPT, UR48, 0x1, URZ ;  /* 0x0000000130047890 */ /* 0x000fe2000fffe0ff */
[----:B------:R-:W-:Y:S03]  /*7e60*/  ISETP.NE.AND P1, PT, R68, RZ, PT ;  /* 0x000000ff4400720c */ /* 0x000fe60003f25270 */
[----:B------:R-:W-:Y:S04]  /*7e70*/  UISETP.NE.AND UP0, UPT, UR4, 0x3, UPT ;  /* 0x000000030400788c */ /* 0x000fe8000bf05270 */
[----:B------:R-:W-:Y:S02]  /*7e80*/  USEL UR5, URZ, 0x1, UP0 ;  /* 0x00000001ff057887 */ /* 0x000fe40008000000 */
[----:B------:R-:W-:Y:S04]  /*7e90*/  USEL UR4, UR4, URZ, UP0 ;  /* 0x000000ff04047287 */ /* 0x000fe80008000000 */
[----:B------:R3:W1:Y:S01]  /*7ea0*/  @P1 LDS.128 R36, [R4] ;  /* 0x0000000004241984 */ /* 0x0006620000000c00 */
[----:B------:R-:W-:Y:S01]  /*7eb0*/  LOP3.LUT R27, R27, UR5, RZ, 0x3c, !PT ;  /* 0x000000051b1b7c12 */ /* 0x000fe2000f8e3cff */
[----:B------:R-:W-:Y:S02]  /*7ec0*/  IMAD.U32 R65, RZ, RZ, UR4 ;  /* 0x00000004ff417e24 */ /* 0x000fe4000f8e00ff */
[----:B------:R3:W1:Y:S04]  /*7ed0*/  @P1 LDS.128 R28, [R63+0x300] ;  /* 0x000300003f1c1984 */ /* 0x0006680000000c00 */
.L_x_130:
[----:B------:R-:W-:Y:S05]  /*7ee0*/  BSYNC B1 ;  /* 0x0000000000017941 */ /* 0x000fea0003800000 */
.L_x_129:
[----:B-1----:R-:W-:Y:S04]  /*7ef0*/  SHF.R.U32.HI R0, RZ, 0x15, R25 ;  /* 0x00000015ff007819 */ /* 0x002fe80000011619 */
[----:B------:R-:W-:Y:S01]  /*7f00*/  LOP3.LUT P1, RZ, R0, 0x3, R46, 0x48, !PT ;  /* 0x0000000300ff7812 */ /* 0x000fe2000782482e */
[----:B------:R-:W-:Y:S01]  /*7f10*/  @!UPT UIADD3 URZ, UPT, UPT, URZ, URZ, URZ ;  /* 0x000000fffffff290 */ /* 0x000fe2000fffe0ff */
[----:B----4-:R-:W-:Y:S11]  /*7f20*/  @P0 BRA `(.L_x_134) ;  /* 0x0000000000080947 */ /* 0x010ff60003800000 */
[----:B------:R-:W1:Y:S02]  /*7f30*/  SYNCS.PHASECHK.TRANS64.TRYWAIT P0, [R59+URZ+0x280], R3 ;  /* 0x000280033b0075a7 */ /* 0x000e6400080011ff */
[----:B-1----:R-:W-:Y:S05]  /*7f40*/  @!P0 BRA `(.L_x_135) ;  /* 0x0000002800648947 */ /* 0x002fea0003800000 */
.L_x_134:
[----:B------:R-:W-:Y:S05]  /*7f50*/  @!P1 BRA `(.L_x_136) ;  /* 0x0000000000409947 */ /* 0x000fea0003800000 */
[----:B------:R-:W4:Y:S01]  /*7f60*/  LDCU.64 UR8, c[0x4][0x70] ;  /* 0x01000e00ff0877ac */ /* 0x000f220008000a00 */
[----:B-1----:R-:W-:Y:S01]  /*7f70*/  MOV R3, 0x0 ;  /* 0x0000000000037802 */ /* 0x002fe20000000f00 */
[----:B------:R-:W-:Y:S02]  /*7f80*/  HFMA2 R12, -RZ, RZ, 0, 5.9604644775390625e-08 ;  /* 0x00000001ff0c7431 */ /* 0x000fe400000001ff */
[----:B------:R-:W-:Y:S02]  /*7f90*/  IMAD.MOV.U32 R8, RZ, RZ, 0x192 ;  /* 0x00000192ff087424 */ /* 0x000fe400078e00ff */
[----:B------:R-:W-:Y:S01]  /*7fa0*/  IMAD.MOV.U32 R13, RZ, RZ, RZ ;  /* 0x000000ffff0d7224 */ /* 0x000fe200078e00ff */
[----:B------:R-:W1:Y:S01]  /*7fb0*/  LDCU.64 UR6, c[0x4][0x78] ;  /* 0x01000f00ff0677ac */ /* 0x000e620008000a00 */
[----:B------:R-:W2:Y:S01]  /*7fc0*/  LDC.64 R2, c[0x4][R3] ;  /* 0x0100000003027b82 */ /* 0x000ea20000000a00 */
[----:B------:R-:W5:Y:S01]  /*7fd0*/  LDCU.64 UR4, c[0x4][0x10] ;  /* 0x01000200ff0477ac */ /* 0x000f620008000a00 */
[----:B----4-:R-:W-:Y:S01]  /*7fe0*/  MOV R5, UR9 ;  /* 0x0000000900057c02 */ /* 0x010fe20008000f00 */
[----:B---3--:R-:W-:Y:S01]  /*7ff0*/  IMAD.U32 R4, RZ, RZ, UR8 ;  /* 0x00000008ff047e24 */ /* 0x008fe2000f8e00ff */
[----:B-1----:R-:W-:Y:S01]  /*8000*/  MOV R7, UR7 ;  /* 0x0000000700077c02 */ /* 0x002fe20008000f00 */
[----:B------:R-:W-:Y:S01]  /*8010*/  IMAD.U32 R6, RZ, RZ, UR6 ;  /* 0x00000006ff067e24 */ /* 0x000fe2000f8e00ff */
[----:B-----5:R-:W-:Y:S01]  /*8020*/  MOV R11, UR5 ;  /* 0x00000005000b7c02 */ /* 0x020fe20008000f00 */
[----:B------:R-:W-:Y:S02]  /*8030*/  IMAD.U32 R10, RZ, RZ, UR4 ;  /* 0x00000004ff0a7e24 */ /* 0x000fe4000f8e00ff */
[----:B------:R-:W-:Y:S07]  /*8040*/  LEPC R20, `(.L_x_136) ;  /* 0x000000001014794e */ /* 0x000fee0000000000 */
[----:B--2---:R-:W-:Y:S05]  /*8050*/  CALL.ABS.NOINC R2 ;  /* 0x0000000002007343 */ /* 0x004fea0003c00000 */
.L_x_136:
[----:B-1----:R-:W-:Y:S01]  /*8060*/  SHF.L.U32 R3, R28, 0x10, RZ ;  /* 0x000000101c037819 */ /* 0x002fe200000006ff */
[----:B------:R-:W-:Y:S05]  /*8070*/  WARPSYNC.ALL ;  /* 0x0000000000007948 */ /* 0x000fea0003800000 */
[----:B------:R-:W-:Y:S01]  /*8080*/  R2UR UR4, R25 ;  /* 0x00000000190472ca */ /* 0x000fe200000e0000 */
[----:B------:R-:W-:Y:S01]  /*8090*/  BSSY.RECONVERGENT B0, `(.L_x_137) ;  /* 0x0000059000007945 */ /* 0x000fe20003800200 */
[----:B------:R-:W-:Y:S02]  /*80a0*/  SHF.L.U32 R20, R29, 0x10, RZ ;  /* 0x000000101d147819 */ /* 0x000fe400000006ff */
[----:B------:R-:W-:Y:S02]  /*80b0*/  MOV R62, 0x10 ;  /* 0x00000010003e7802 */ /* 0x000fe40000000f00 */
[----:B------:R-:W-:Y:S02]  /*80c0*/  LOP3.LUT P6, RZ, R44, 0x40, RZ, 0xc0, !PT ;  /* 0x000000402cff7812 */ /* 0x000fe400078cc0ff */
[----:B------:R-:W-:Y:S02]  /*80d0*/  ISETP.NE.AND P0, PT, R55, RZ, PT ;  /* 0x000000ff3700720c */ /* 0x000fe40003f05270 */
[----:B------:R-:W-:Y:S03]  /*80e0*/  SEL R62, R62, 0xfffffff0, !P6 ;  /* 0xfffffff03e3e7807 */ /* 0x000fe60007000000 */
[----:B---3--:R-:W2:Y:S02]  /*80f0*/  LDTM.x16 R4, tmem[UR4] ;  /* 0x00000004000479ee */ /* 0x008ea40008240000 */
[----:B--2---:R-:W-:Y:S01]  /*8100*/  FMUL R0, R24, R4 ;  /* 0x0000000418007220 */ /* 0x004fe20000400000 */
[----:B------:R-:W-:Y:S01]  /*8110*/  LOP3.LUT R4, R28, 0xffff0000, RZ, 0xc0, !PT ;  /* 0xffff00001c047812 */ /* 0x000fe200078ec0ff */
[C---:B------:R-:W-:Y:S01]  /*8120*/  FMUL R2, R24.reuse, R5 ;  /* 0x0000000518027220 */ /* 0x040fe20000400000 */
[----:B------:R-:W-:Y:S01]  /*8130*/  FMUL R5, R24, R9 ;  /* 0x0000000918057220 */ /* 0x000fe20000400000 */
[----:B------:R-:W-:Y:S01]  /*8140*/  FFMA R0, R26, R3, R0 ;  /* 0x000000031a007223 */ /* 0x000fe20000000000 */
[----:B------:R-:W-:Y:S01]  /*8150*/  FMUL R9, R24, R13 ;  /* 0x0000000d18097220 */ /* 0x000fe20000400000 */
[----:B------:R-:W-:Y:S01]  /*8160*/  FFMA R2, R26, R4, R2 ;  /* 0x000000041a027223 */ /* 0x000fe20000000002 */
[C---:B------:R-:W-:Y:S01]  /*8170*/  FMUL R4, R24.reuse, R8 ;  /* 0x0000000818047220 */ /* 0x040fe20000400000 */
[C---:B------:R-:W-:Y:S01]  /*8180*/  FMUL R8, R24.reuse, R12 ;  /* 0x0000000c18087220 */ /* 0x040fe20000400000 */
[C---:B------:R-:W-:Y:S01]  /*8190*/  FMUL R12, R24.reuse, R16 ;  /* 0x00000010180c7220 */ /* 0x040fe20000400000 */
[----:B------:R-:W-:Y:S01]  /*81a0*/  LOP3.LUT R16, R29, 0xffff0000, RZ, 0xc0, !PT ;  /* 0xffff00001d107812 */ /* 0x000fe200078ec0ff */
[----:B------:R-:W-:Y:S01]  /*81b0*/  FMUL R3, R24, R6 ;  /* 0x0000000618037220 */ /* 0x000fe20000400000 */
[----:B------:R-:W-:Y:S01]  /*81c0*/  F2FP.BF16.F32.PACK_AB R32, R2, R0 ;  /* 0x000000000220723e */ /* 0x000fe200000010ff */
[----:B------:R-:W-:Y:S01]  /*81d0*/  FMUL R13, R24, R17 ;  /* 0x00000011180d7220 */ /* 0x000fe20000400000 */
[----:B------:R-:W-:Y:S01]  /*81e0*/  SHF.L.U32 R17, R30, 0x10, RZ ;  /* 0x000000101e117819 */ /* 0x000fe200000006ff */
[----:B------:R-:W-:Y:S01]  /*81f0*/  FMUL R7, R24, R7 ;  /* 0x0000000718077220 */ /* 0x000fe20000400000 */
[----:B------:R-:W-:Y:S01]  /*8200*/  LOP3.LUT R0, R30, 0xffff0000, RZ, 0xc0, !PT ;  /* 0xffff00001e007812 */ /* 0x000fe200078ec0ff */
[C---:B------:R-:W-:Y:S01]  /*8210*/  FFMA R3, R26.reuse, R20, R3 ;  /* 0x000000141a037223 */ /* 0x040fe20000000003 */
[C---:B------:R-:W-:Y:S01]  /*8220*/  SHF.L.U32 R2, R31.reuse, 0x10, RZ ;  /* 0x000000101f027819 */ /* 0x040fe200000006ff */
[C---:B------:R-:W-:Y:S01]  /*8230*/  FFMA R7, R26.reuse, R16, R7 ;  /* 0x000000101a077223 */ /* 0x040fe20000000007 */
[----:B------:R-:W-:Y:S01]  /*8240*/  LOP3.LUT R16, R31, 0xffff0000, RZ, 0xc0, !PT ;  /* 0xffff00001f107812 */ /* 0x000fe200078ec0ff */
[C---:B------:R-:W-:Y:S01]  /*8250*/  FFMA R4, R26.reuse, R17, R4 ;  /* 0x000000111a047223 */ /* 0x040fe20000000004 */
[----:B------:R-:W-:Y:S01]  /*8260*/  FFMA R5, R26, R0, R5 ;  /* 0x000000001a057223 */ /* 0x000fe20000000005 */
[----:B------:R-:W-:Y:S01]  /*8270*/  SHF.L.U32 R0, R36, 0x10, RZ ;  /* 0x0000001024007819 */ /* 0x000fe200000006ff */
[C---:B------:R-:W-:Y:S01]  /*8280*/  FMUL R6, R24.reuse, R10 ;  /* 0x0000000a18067220 */ /* 0x040fe20000400000 */
[----:B------:R-:W-:Y:S01]  /*8290*/  F2FP.BF16.F32.PACK_AB R33, R7, R3 ;  /* 0x000000030721723e */ /* 0x000fe200000010ff */
[----:B------:R-:W-:Y:S01]  /*82a0*/  FMUL R11, R24, R11 ;  /* 0x0000000b180b7220 */ /* 0x000fe20000400000 */
[C---:B------:R-:W-:Y:S01]  /*82b0*/  SHF.L.U32 R3, R37.reuse, 0x10, RZ ;  /* 0x0000001025037819 */ /* 0x040fe200000006ff */
[----:B------:R-:W-:Y:S01]  /*82c0*/  FFMA R6, R26, R2, R6 ;  /* 0x000000021a067223 */ /* 0x000fe20000000006 */
[----:B------:R-:W-:Y:S01]  /*82d0*/  LOP3.LUT R2, R36, 0xffff0000, RZ, 0xc0, !PT ;  /* 0xffff000024027812 */ /* 0x000fe200078ec0ff */
[C---:B------:R-:W-:Y:S01]  /*82e0*/  FFMA R11, R26.reuse, R16, R11 ;  /* 0x000000101a0b7223 */ /* 0x040fe2000000000b */
[----:B------:R-:W-:Y:S01]  /*82f0*/  FFMA R8, R26, R0, R8 ;  /* 0x000000001a087223 */ /* 0x000fe20000000008 */
[C---:B------:R-:W-:Y:S01]  /*8300*/  FMUL R10, R24.reuse, R14 ;  /* 0x0000000e180a7220 */ /* 0x040fe20000400000 */
[----:B------:R-:W-:Y:S01]  /*8310*/  LOP3.LUT R0, R37, 0xffff0000, RZ, 0xc0, !PT ;  /* 0xffff000025007812 */ /* 0x000fe200078ec0ff */
[----:B------:R-:W-:Y:S01]  /*8320*/  FMUL R15, R24, R15 ;  /* 0x0000000f180f7220 */ /* 0x000fe20000400000 */
[C---:B------:R-:W-:Y:S01]  /*8330*/  FFMA R9, R26.reuse, R2, R9 ;  /* 0x000000021a097223 */ /* 0x040fe20000000009 */
[----:B------:R-:W-:Y:S01]  /*8340*/  FFMA R10, R26, R3, R10 ;  /* 0x000000031a0a7223 */ /* 0x000fe2000000000a */
[----:B------:R-:W-:Y:S01]  /*8350*/  SHF.L.U32 R2, R38, 0x10, RZ ;  /* 0x0000001026027819 */ /* 0x000fe200000006ff */
[----:B------:R-:W-:Y:S01]  /*8360*/  FFMA R15, R26, R0, R15 ;  /* 0x000000001a0f7223 */ /* 0x000fe2000000000f */
[----:B------:R-:W-:Y:S01]  /*8370*/  LOP3.LUT R3, R38, 0xffff0000, RZ, 0xc0, !PT ;  /* 0xffff000026037812 */ /* 0x000fe200078ec0ff */
[C---:B------:R-:W-:Y:S01]  /*8380*/  FMUL R14, R24.reuse, R18 ;  /* 0x00000012180e7220 */ /* 0x040fe20000400000 */
[----:B------:R-:W-:Y:S01]  /*8390*/  F2FP.BF16.F32.PACK_AB R34, R5, R4 ;  /* 0x000000040522723e */ /* 0x000fe200000010ff */
[----:B------:R-:W-:Y:S01]  /*83a0*/  FMUL R19, R24, R19 ;  /* 0x0000001318137220 */ /* 0x000fe20000400000 */
[C---:B------:R-:W-:Y:S01]  /*83b0*/  SHF.L.U32 R0, R39.reuse, 0x10, RZ ;  /* 0x0000001027007819 */ /* 0x040fe200000006ff */
[C---:B------:R-:W-:Y:S01]  /*83c0*/  FFMA R12, R26.reuse, R2, R12 ;  /* 0x000000021a0c7223 */ /* 0x040fe2000000000c */
[----:B------:R-:W-:Y:S01]  /*83d0*/  LOP3.LUT R4, R39, 0xffff0000, RZ, 0xc0, !PT ;  /* 0xffff000027047812 */ /* 0x000fe200078ec0ff */
[C---:B------:R-:W-:Y:S01]  /*83e0*/  FFMA R13, R26.reuse, R3, R13 ;  /* 0x000000031a0d7223 */ /* 0x040fe2000000000d */
[----:B------:R-:W-:Y:S01]  /*83f0*/  F2FP.BF16.F32.PACK_AB R35, R11, R6 ;  /* 0x000000060b23723e */ /* 0x000fe200000010ff */
[C---:B------:R-:W-:Y:S01]  /*8400*/  FFMA R14, R26.reuse, R0, R14 ;  /* 0x000000001a0e7223 */ /* 0x040fe2000000000e */
[----:B------:R-:W-:Y:S01]  /*8410*/  F2FP.BF16.F32.PACK_AB R8, R9, R8 ;  /* 0x000000080908723e */ /* 0x000fe200000010ff */
[----:B------:R-:W-:Y:S01]  /*8420*/  FFMA R19, R26, R4, R19 ;  /* 0x000000041a137223 */ /* 0x000fe20000000013 */
[----:B------:R-:W-:Y:S01]  /*8430*/  F2FP.BF16.F32.PACK_AB R9, R15, R10 ;  /* 0x0000000a0f09723e */ /* 0x000fe200000010ff */
[----:B------:R1:W-:Y:S01]  /*8440*/  STS.128 [R63+0x300], R32 ;  /* 0x000300203f007388 */ /* 0x0003e20000000c00 */
[----:B------:R-:W-:Y:S02]  /*8450*/  F2FP.BF16.F32.PACK_AB R10, R13, R12 ;  /* 0x0000000c0d0a723e */ /* 0x000fe400000010ff */
[----:B------:R-:W-:Y:S02]  /*8460*/  F2FP.BF16.F32.PACK_AB R11, R19, R14 ;  /* 0x0000000e130b723e */ /* 0x000fe400000010ff */
[----:B------:R-:W-:Y:S05]  /*8470*/  IADD3 R0, PT, PT, R63, R62, RZ ;  /* 0x0000003e3f007210 */ /* 0x000fea0007ffe0ff */
[----:B------:R1:W-:Y:S01]  /*8480*/  STS.128 [R0+0x300], R8 ;  /* 0x0003000800007388 */ /* 0x0003e20000000c00 */
[----:B------:R-:W-:Y:S01]  /*8490*/  @!PT LDS RZ, [RZ] ;  /* 0x00000000fffff984 */ /* 0x000fe20000000800 */
[----:B------:R-:W-:Y:S01]  /*84a0*/  @!PT LDS RZ, [RZ] ;  /* 0x00000000fffff984 */ /* 0x000fe20000000800 */
[----:B------:R-:W-:Y:S01]  /*84b0*/  @!PT LDS RZ, [RZ] ;  /* 0x00000000fffff984 */ /* 0x000fe20000000800 */
[----:B------:R-:W-:Y:S01]  /*84c0*/  @!PT LDS RZ, [RZ] ;  /* 0x00000000fffff984 */ /* 0x000fe20000000800 */
[----:B------:R2:W-:Y:S07]  /*84d0*/  MEMBAR.ALL.CTA ;  /* 0x0000000000007992 */ /* 0x0005ee0000008000 */
[----:B--2---:R-:W2:Y:S02]  /*84e0*/  FENCE.VIEW.ASYNC.S ;  /* 0x00000000000073c6 */ /* 0x004ea40000000000 */
[----:B--2---:R-:W-:Y:S06]  /*84f0*/  BAR.SYNC.DEFER_BLOCKING 0x1, 0x80 ;  /* 0x0042000000007b1d */ /* 0x004fec0000010000 */
[----:B------:R-:W-:Y:S05]  /*8500*/  @P0 BRA `(.L_x_138) ;  /* 0x0000000000440947 */ /* 0x000fea0003800000 */
[----:B------:R-:W2:Y:S01]  /*8510*/  LDCU.64 UR14, c[0x0][0x348] ;  /* 0x00006900ff0e77ac */ /* 0x000ea20008000a00 */
[----:B------:R-:W-:Y:S02]  /*8520*/  R2UR UR6, R64 ;  /* 0x00000000400672ca */ /* 0x000fe400000e0000 */
[----:B------:R-:W-:Y:S01]  /*8530*/  R2UR UR10, R58 ;  /* 0x000000003a0a72ca */ /* 0x000fe200000e0000 */
[----:B------:R-:W-:Y:S01]  /*8540*/  UMOV UR9, UR47 ;  /* 0x0000002f00097c82 */ /* 0x000fe20008000000 */
[----:B------:R-:W-:Y:S01]  /*8550*/  R2UR UR11, R56 ;  /* 0x00000000380b72ca */ /* 0x000fe200000e0000 */
[----:B------:R-:W-:Y:S01]  /*8560*/  UIADD3 UR7, UPT, UPT, UR47, 0x20, URZ ;  /* 0x000000202f077890 */ /* 0x000fe2000fffe0ff */
[----:B------:R-:W-:Y:S07]  /*8570*/  R2UR UR12, R57 ;  /* 0x00000000390c72ca */ /* 0x000fee00000e0000 */
[----:B------:R-:W-:Y:S02]  /*8580*/  UIADD3 UR6, UPT, UPT, UR45, UR6, URZ ;  /* 0x000000062d067290 */ /* 0x000fe4000fffe0ff */
[----:B--2---:R-:W-:Y:S02]  /*8590*/  UIADD3 UR4, UP0, UPT, UR14, 0x680, URZ ;  /* 0x000006800e047890 */ /* 0x004fe4000ff1e0ff */
[----:B------:R-:W-:Y:S02]  /*85a0*/  UIADD3 UR8, UPT, UPT, UR6, 0x300, URZ ;  /* 0x0000030006087890 */ /* 0x000fe4000fffe0ff */
[----:B------:R-:W-:Y:S02]  /*85b0*/  UIADD3.X UR5, UPT, UPT, URZ, UR15, URZ, UP0, !UPT ;  /* 0x0000000fff057290 */ /* 0x000fe400087fe4ff */
[----:B------:R-:W-:Y:S07]  /*85c0*/  UIADD3 UR6, UPT, UPT, UR6, 0xb00, URZ ;  /* 0x00000b0006067890 */ /* 0x000fee000fffe0ff */
[----:B------:R2:W-:Y:S02]  /*85d0*/  UTMASTG.4D.IM2COL [UR8], [UR4] ;  /* 0x00000008040073b5 */ /* 0x0005e40008058000 */
[----:B--2---:R-:W-:Y:S01]  /*85e0*/  UMOV UR8, UR6 ;  /* 0x0000000600087c82 */ /* 0x004fe20008000000 */
[----:B------:R-:W-:Y:S02]  /*85f0*/  UMOV UR9, UR7 ;  /* 0x0000000700097c82 */ /* 0x000fe40008000000 */
[----:B------:R2:W-:Y:S02]  /*8600*/  UTMASTG.4D.IM2COL [UR8], [UR4] ;  /* 0x00000008040073b5 */ /* 0x0005e40008058000 */
[----:B--2---:R0:W-:Y:S02]  /*8610*/  UTMACMDFLUSH ;  /* 0x00000000000079b7 */ /* 0x0041e40000000000 */
.L_x_138:
[----:B------:R-:W-:Y:S05]  /*8620*/  BSYNC.RECONVERGENT B0 ;  /* 0x0000000000007941 */ /* 0x000fea0003800200 */
.L_x_137:
[----:B------:R-:W-:Y:S01]  /*8630*/  UIADD3 UR46, UPT, UPT, UR48, 0x1, URZ ;  /* 0x00000001302e7890 */ /* 0x000fe2000fffe0ff */
[----:B------:R-:W-:Y:S03]  /*8640*/  BSSY.RECONVERGENT B0, `(.L_x_139) ;  /* 0x0000005000007945 */ /* 0x000fe60003800200 */
[----:B------:R-:W-:Y:S04]  /*8650*/  UISETP.NE.AND UP0, UPT, UR46, 0x3, UPT ;  /* 0x000000032e00788c */ /* 0x000fe8000bf05270 */
[----:B------:R-:W-:Y:S01]  /*8660*/  USEL UR44, UR46, URZ, UP0 ;  /* 0x000000ff2e2c7287 */ /* 0x000fe20008000000 */
[----:B------:R-:W-:Y:S11]  /*8670*/  @P0 BRA `(.L_x_140) ;  /* 0x0000000000040947 */ /* 0x000ff60003800000 */
[----:B------:R-:W-:Y:S04]  /*8680*/  DEPBAR.LE SB0, 0x1 ;  /* 0x000080400000791a */ /* 0x000fe80000000000 */
.L_x_140:
[----:B------:R-:W-:Y:S05]  /*8690*/  BSYNC.RECONVERGENT B0 ;  /* 0x0000000000007941 */ /* 0x000fea0003800200 */
.L_x_139:
[----:B------:R-:W-:Y:S01]  /*86a0*/  BAR.SYNC.DEFER_BLOCKING 0x1, 0x80 ;  /* 0x0042000000007b1d */ /* 0x000fe20000010000 */
[----:B------:R-:W-:Y:S01]  /*86b0*/  ISETP.NE.AND P1, PT, R61, RZ, PT ;  /* 0x000000ff3d00720c */ /* 0x000fe20003f25270 */
[----:B------:R-:W-:Y:S01]  /*86c0*/  UISETP.NE.AND UP0, UPT, UR50, URZ, UPT ;  /* 0x000000ff3200728c */ /* 0x000fe2000bf05270 */
[----:B------:R-:W-:Y:S11]  /*86d0*/  LEA R3, R65, UR45, 0x3 ;  /* 0x0000002d41037c11 */ /* 0x000ff6000f8e18ff */
[----:B------:R-:W-:Y:S01]  /*86e0*/  @P1 SHF.L.U32 R4, R27, 0x1f, RZ ;  /* 0x0000001f1b041819 */ /* 0x000fe200000006ff */
[----:B------:R-:W-:Y:S06]  /*86f0*/  BRA.U !UP0, `(.L_x_141) ;  /* 0x0000000108247547 */ /* 0x000fec000b800000 */
[----:B-1----:R-:W1:Y:S01]  /*8700*/  S2R R0, SR_CgaCtaId ;  /* 0x0000000000007919 */ /* 0x002e620000008800 */
[----:B------:R-:W-:Y:S01]  /*8710*/  IMAD.U32 R2, RZ, RZ, UR49 ;  /* 0x00000031ff027e24 */ /* 0x000fe2000f8e00ff */
[----:B------:R-:W-:Y:S04]  /*8720*/  UIADD3 UR4, UPT, UPT, UR49, 0x1, URZ ;  /* 0x0000000131047890 */ /* 0x000fe8000fffe0ff */
[----:B------:R-:W-:Y:S01]  /*8730*/  @P1 LEA R2, R2, UR45, 0x3 ;  /* 0x0000002d02021c11 */ /* 0x000fe2000f8e18ff */
[----:B------:R-:W-:Y:S04]  /*8740*/  UISETP.NE.AND UP0, UPT, UR4, 0x3, UPT ;  /* 0x000000030400788c */ /* 0x000fe8000bf05270 */
[----:B------:R-:W-:Y:S01]  /*8750*/  @P1 VIADD R2, R2, 0x248 ;  /* 0x0000024802021836 */ /* 0x000fe20000000000 */
[----:B------:R-:W-:Y:S04]  /*8760*/  USEL UR49, UR4, URZ, UP0 ;  /* 0x000000ff04317287 */ /* 0x000fe80008000000 */
[----:B-1----:R-:W-:Y:S04]  /*8770*/  @P1 PRMT R0, R0, 0x654, R2 ;  /* 0x0000065400001816 */ /* 0x002fe80000000002 */
[----:B------:R2:W-:Y:S04]  /*8780*/  @P1 SYNCS.ARRIVE.TRANS64.RED.A1T0 RZ, [R0+URZ], RZ ;  /* 0x000000ff00ff19a7 */ /* 0x0005e800081004ff */
.L_x_141:
[----:B------:R-:W3:Y:S01]  /*8790*/  @P1 SYNCS.PHASECHK.TRANS64.TRYWAIT P0, [R3+URZ+0x230], R4 ;  /* 0x00023004030015a7 */ /* 0x000ee200080011ff */
[----:B------:R-:W-:Y:S01]  /*87a0*/  BSSY B1, `(.L_x_142) ;  /* 0x0000012000017945 */ /* 0x000fe20003800000 */
[----:B---3--:R-:W-:Y:S03]  /*87b0*/  @P1 SEL R67, RZ, 0x1, !P0 ;  /* 0x00000001ff431807 */ /* 0x008fe60004000000 */
[----:B------:R-:W-:Y:S05]  /*87c0*/  @!P1 BRA `(.L_x_143) ;  /* 0x00000000003c9947 */ /* 0x000fea0003800000 */
[----:B------:R-:W-:Y:S01]  /*87d0*/  ISETP.NE.AND P1, PT, R68, RZ, PT ;  /* 0x000000ff4400720c */ /* 0x000fe20003f25270 */
[----:B------:R-:W-:Y:S01]  /*87e0*/  BSSY B0, `(.L_x_144) ;  /* 0x0000009000007945 */ /* 0x000fe20003800000 */
[----:B------:R-:W-:Y:S11]  /*87f0*/  ISETP.NE.AND P0, PT, R67, RZ, PT ;  /* 0x000000ff4300720c */ /* 0x000ff60003f05270 */
[----:B------:R-:W-:Y:S05]  /*8800*/  @P1 IMAD R65, R65, 0x1000, R66 ;  /* 0x0000100041411824 */ /* 0x000fea00078e0242 */
[----:B-12---:R-:W-:Y:S05]  /*8810*/  @P1 IADD3 R0, PT, PT, R65, UR45, RZ ;  /* 0x0000002d41001c10 */ /* 0x006fea000fffe0ff */
[----:B------:R-:W-:Y:S01]  /*8820*/  @P1 IMAD.IADD R0, R62, 0x1, R0 ;  /* 0x000000013e001824 */ /* 0x000fe200078e0200 */
[----:B------:R-:W-:Y:S06]  /*8830*/  @P0 BRA `(.L_x_145) ;  /* 0x00000000000c0947 */ /* 0x000fec0003800000 */
[----:B------:R-:W-:Y:S04]  /*8840*/  SHF.L.U32 R27, R27, 0x1f, RZ ;  /* 0x0000001f1b1b7819 */ /* 0x000fe800000006ff */
[----:B------:R-:W1:Y:S02]  /*8850*/  SYNCS.PHASECHK.TRANS64.TRYWAIT P0, [R3+URZ+0x230], R27 ;  /* 0x0002301b030075a7 */ /* 0x000e6400080011ff */
[----:B-1----:R-:W-:Y:S05]  /*8860*/  @!P0 BRA `(.L_x_146) ;  /* 0x0000002000308947 */ /* 0x002fea0003800000 */
.L_x_145:
[----:B------:R-:W-:Y:S05]  /*8870*/  BSYNC B0 ;  /* 0x0000000000007941 */ /* 0x000fea0003800000 */
.L_x_144:
[----:B------:R-:W-:Y:S11]  /*8880*/  ISETP.NE.AND P0, PT, R68, RZ, PT ;  /* 0x000000ff4400720c */ /* 0x000ff60003f05270 */
[----:B------:R-:W-:Y:S02]  /*8890*/  @!UPT UIADD3 URZ, UPT, UPT, URZ, URZ, URZ ;  /* 0x000000fffffff290 */ /* 0x000fe4000fffe0ff */
[----:B------:R3:W4:Y:S04]  /*88a0*/  @P0 LDS.128 R28, [R65+UR45+0x300] ;  /* 0x0003002d411c0984 */ /* 0x0007280008000c00 */
[----:B------:R3:W2:Y:S02]  /*88b0*/  @P0 LDS.128 R36, [R0+0x300] ;  /* 0x0003000000240984 */ /* 0x0006a40000000c00 */
.L_x_143:
[----:B------:R-:W-:Y:S05]  /*88c0*/  BSYNC B1 ;  /* 0x0000000000017941 */ /* 0x000fea0003800000 */
.L_x_142:
[----:B-123--:R-:W-:Y:S05]  /*88d0*/  VIADD R0, R25, 0x10 ;  /* 0x0000001019007836 */ /* 0x00efea0000000000 */
[----:B------:R-:W-:Y:S04]  /*88e0*/  SHF.R.U32.HI R0, RZ, 0x15, R0 ;  /* 0x00000015ff007819 */ /* 0x000fe80000011600 */
[----:B------:R-:W-:Y:S11]  /*88f0*/  LOP3.LUT P0, RZ, R0, 0x3, R46, 0x48, !PT ;  /* 0x0000000300ff7812 */ /* 0x000ff6000780482e */
[----:B------:R-:W-:Y:S02]  /*8900*/  @!UPT UIADD3 URZ, UPT, UPT, URZ, URZ, URZ ;  /* 0x000000fffffff290 */ /* 0x000fe4000fffe0ff */
[----:B------:R-:W-:Y:S05]  /*8910*/  @!P0 BRA `(.L_x_147) ;  /* 0x0000000000408947 */ /* 0x000fea0003800000 */
[----:B------:R-:W1:Y:S01]  /*8920*/  LDCU.64 UR8, c[0x4][0x70] ;  /* 0x01000e00ff0877ac */ /* 0x000e620008000a00 */
[----:B------:R-:W-:Y:S01]  /*8930*/  MOV R3, 0x0 ;  /* 0x0000000000037802 */ /* 0x000fe20000000f00 */
[----:B------:R-:W-:Y:S02]  /*8940*/  HFMA2 R12, -RZ, RZ, 0, 5.9604644775390625e-08 ;  /* 0x00000001ff0c7431 */ /* 0x000fe400000001ff */
[----:B------:R-:W-:Y:S02]  /*8950*/  IMAD.MOV.U32 R8, RZ, RZ, 0x192 ;  /* 0x00000192ff087424 */ /* 0x000fe400078e00ff */
[----:B------:R-:W-:Y:S01]  /*8960*/  IMAD.MOV.U32 R13, RZ, RZ, RZ ;  /* 0x000000ffff0d7224 */ /* 0x000fe200078e00ff */
[----:B------:R-:W2:Y:S01]  /*8970*/  LDCU.64 UR6, c[0x4][0x78] ;  /* 0x01000f00ff0677ac */ /* 0x000ea20008000a00 */
[----:B------:R-:W3:Y:S01]  /*8980*/  LDC.64 R2, c[0x4][R3] ;  /* 0x0100000003027b82 */ /* 0x000ee20000000a00 */
[----:B------:R-:W5:Y:S01]  /*8990*/  LDCU.64 UR4, c[0x4][0x10] ;  /* 0x01000200ff0477ac */ /* 0x000f620008000a00 */
[----:B-1----:R-:W-:Y:S01]  /*89a0*/  MOV R5, UR9 ;  /* 0x0000000900057c02 */ /* 0x002fe20008000f00 */
[----:B------:R-:W-:Y:S01]  /*89b0*/  IMAD.U32 R4, RZ, RZ, UR8 ;  /* 0x00000008ff047e24 */ /* 0x000fe2000f8e00ff */
[----:B--2---:R-:W-:Y:S01]  /*89c0*/  MOV R7, UR7 ;  /* 0x0000000700077c02 */ /* 0x004fe20008000f00 */
[----:B------:R-:W-:Y:S01]  /*89d0*/  IMAD.U32 R6, RZ, RZ, UR6 ;  /* 0x00000006ff067e24 */ /* 0x000fe2000f8e00ff */
[----:B-----5:R-:W-:Y:S01]  /*89e0*/  MOV R11, UR5 ;  /* 0x00000005000b7c02 */ /* 0x020fe20008000f00 */
[----:B------:R-:W-:Y:S02]  /*89f0*/  IMAD.U32 R10, RZ, RZ, UR4 ;  /* 0x00000004ff0a7e24 */ /* 0x000fe4000f8e00ff */
[----:B------:R-:W-:Y:S07]  /*8a00*/  LEPC R20, `(.L_x_147) ;  /* 0x000000001014794e */ /* 0x000fee0000000000 */
[----:B---34-:R-:W-:Y:S05]  /*8a10*/  CALL.ABS.NOINC R2 ;  /* 0x0000000002007343 */ /* 0x018fea0003c00000 */
.L_x_147:
[----:B------:R-:W-:Y:S01]  /*8a20*/  ISETP.NE.AND P0, PT, R55, RZ, PT ;  /* 0x000000ff3700720c */ /* 0x000fe20003f05270 */
[----:B------:R-:W-:Y:S05]  /*8a30*/  WARPSYNC.ALL ;  /* 0x0000000000007948 */ /* 0x000fea0003800000 */
[----:B------:R-:W-:Y:S01]  /*8a40*/  R2UR UR4, R25 ;  /* 0x00000000190472ca */ /* 0x000fe200000e0000 */
[----:B------:R-:W-:Y:S01]  /*8a50*/  BSSY.RECONVERGENT B0, `(.L_x_148) ;  /* 0x000005c000007945 */ /* 0x000fe20003800200 */
[C---:B----4-:R-:W-:Y:S02]  /*8a60*/  SHF.L.U32 R0, R28.reuse, 0x10, RZ ;  /* 0x000000101c007819 */ /* 0x050fe400000006ff */
[----:B------:R-:W-:Y:S02]  /*8a70*/  LOP3.LUT R2, R28, 0xffff0000, RZ, 0xc0, !PT ;  /* 0xffff00001c027812 */ /* 0x000fe400078ec0ff */
[C---:B------:R-:W-:Y:S02]  /*8a80*/  SHF.L.U32 R20, R29.reuse, 0x10, RZ ;  /* 0x000000101d147819 */ /* 0x040fe400000006ff */
[----:B------:R-:W-:Y:S02]  /*8a90*/  LOP3.LUT R21, R29, 0xffff0000, RZ, 0xc0, !PT ;  /* 0xffff00001d157812 */ /* 0x000fe400078ec0ff */
[C---:B------:R-:W-:Y:S02]  /*8aa0*/  SHF.L.U32 R25, R30.reuse, 0x10, RZ ;  /* 0x000000101e197819 */ /* 0x040fe400000006ff */
[----:B------:R-:W-:Y:S01]  /*8ab0*/  LOP3.LUT R27, R30, 0xffff0000, RZ, 0xc0, !PT ;  /* 0xffff00001e1b7812 */ /* 0x000fe200078ec0ff */
[----:B------:R-:W1:Y:S01]  /*8ac0*/  LDTM.x16 R4, tmem[UR4+0x10] ;  /* 0x00001004000479ee */ /* 0x000e620008240000 */
[C---:B------:R-:W-:Y:S01]  /*8ad0*/  SHF.L.U32 R28, R31.reuse, 0x10, RZ ;  /* 0x000000101f1c7819 */ /* 0x040fe200000006ff */
[----:B------:R-:W-:Y:S01]  /*8ae0*/  NOP ;  /* 0x0000000000007918 */ /* 0x000fe20000000000 */
[----:B------:R-:W-:Y:S02]  /*8af0*/  LOP3.LUT R29, R31, 0xffff0000, RZ, 0xc0, !PT ;  /* 0xffff00001f1d7812 */ /* 0x000fe400078ec0ff */
[C---:B------:R-:W-:Y:S02]  /*8b00*/  SHF.L.U32 R30, R36.reuse, 0x10, RZ ;  /* 0x00000010241e7819 */ /* 0x040fe400000006ff */
[----:B------:R-:W-:Y:S02]  /*8b10*/  LOP3.LUT R31, R36, 0xffff0000, RZ, 0xc0, !PT ;  /* 0xffff0000241f7812 */ /* 0x000fe400078ec0ff */
[C---:B------:R-:W-:Y:S02]  /*8b20*/  SHF.L.U32 R32, R37.reuse, 0x10, RZ ;  /* 0x0000001025207819 */ /* 0x040fe400000006ff */
[----:B------:R-:W-:Y:S02]  /*8b30*/  LOP3.LUT R33, R37, 0xffff0000, RZ, 0xc0, !PT ;  /* 0xffff000025217812 */ /* 0x000fe400078ec0ff */
[C---:B------:R-:W-:Y:S02]  /*8b40*/  SHF.L.U32 R34, R38.reuse, 0x10, RZ ;  /* 0x0000001026227819 */ /* 0x040fe400000006ff */
[----:B------:R-:W-:Y:S02]  /*8b50*/  LOP3.LUT R35, R38, 0xffff0000, RZ, 0xc0, !PT ;  /* 0xffff000026237812 */ /* 0x000fe400078ec0ff */
[----:B------:R-:W-:Y:S02]  /*8b60*/  IADD3 R59, PT, PT, R59, 0x290, RZ ;  /* 0x000002903b3b7810 */ /* 0x000fe40007ffe0ff */
[----:B------:R-:W-:Y:S02]  /*8b70*/  SHF.L.U32 R36, R39, 0x10, RZ ;  /* 0x0000001027247819 */ /* 0x000fe400000006ff */
[----:B------:R-:W-:Y:S02]  /*8b80*/  LOP3.LUT R59, R59, 0xfefffff8, RZ, 0xc0, !PT ;  /* 0xfefffff83b3b7812 */ /* 0x000fe400078ec0ff */
[----:B------:R-:W-:Y:S01]  /*8b90*/  LOP3.LUT R37, R39, 0xffff0000, RZ, 0xc0, !PT ;  /* 0xffff000027257812 */ /* 0x000fe200078ec0ff */
[C---:B-1----:R-:W-:Y:S01]  /*8ba0*/  FMUL R4, R24.reuse, R4 ;  /* 0x0000000418047220 */ /* 0x042fe20000400000 */
[----:B------:R1:W-:Y:S01]  /*8bb0*/  SYNCS.ARRIVE.TRANS64.RED.A1T0 RZ, [R59+URZ], RZ ;  /* 0x000000ff3bff79a7 */ /* 0x0003e200081004ff */
[C---:B------:R-:W-:Y:S01]  /*8bc0*/  FMUL R5, R24.reuse, R5 ;  /* 0x0000000518057220 */ /* 0x040fe20000400000 */
[----:B------:R-:W-:Y:S01]  /*8bd0*/  FMUL R6, R24, R6 ;  /* 0x0000000618067220 */ /* 0x000fe20000400000 */
[----:B------:R-:W-:Y:S01]  /*8be0*/  FFMA R4, R26, R0, R4 ;  /* 0x000000001a047223 */ /* 0x000fe20000000004 */
[----:B------:R-:W-:Y:S01]  /*8bf0*/  FMUL R0, R24, R7 ;  /* 0x0000000718007220 */ /* 0x000fe20000400000 */
[C---:B------:R-:W-:Y:S01]  /*8c00*/  FFMA R5, R26.reuse, R2, R5 ;  /* 0x000000021a057223 */ /* 0x040fe20000000005 */
[----:B------:R-:W-:Y:S01]  /*8c10*/  FFMA R6, R26, R20, R6 ;  /* 0x000000141a067223 */ /* 0x000fe20000000006 */
[----:B------:R-:W-:Y:S01]  /*8c20*/  FMUL R2, R24, R8 ;  /* 0x0000000818027220 */ /* 0x000fe20000400000 */
[----:B------:R-:W-:Y:S01]  /*8c30*/  FFMA R0, R26, R21, R0 ;  /* 0x000000151a007223 */ /* 0x000fe20000000000 */
[C---:B------:R-:W-:Y:S01]  /*8c40*/  FMUL R3, R24.reuse, R9 ;  /* 0x0000000918037220 */ /* 0x040fe20000400000 */
[----:B------:R-:W-:Y:S01]  /*8c50*/  F2FP.BF16.F32.PACK_AB R4, R5, R4 ;  /* 0x000000040504723e */ /* 0x000fe200000010ff */
[C---:B------:R-:W-:Y:S01]  /*8c60*/  FMUL R7, R24.reuse, R10 ;  /* 0x0000000a18077220 */ /* 0x040fe20000400000 */
[----:B------:R-:W-:Y:S01]  /*8c70*/  FMUL R11, R24, R11 ;  /* 0x0000000b180b7220 */ /* 0x000fe20000400000 */
[----:B------:R-:W-:Y:S01]  /*8c80*/  F2FP.BF16.F32.PACK_AB R5, R0, R6 ;  /* 0x000000060005723e */ /* 0x000fe200000010ff */
[----:B------:R-:W-:Y:S01]  /*8c90*/  FFMA R2, R26, R25, R2 ;  /* 0x000000191a027223 */ /* 0x000fe20000000002 */
[----:B------:R-:W-:Y:S01]  /*8ca0*/  FMUL R8, R24, R12 ;  /* 0x0000000c18087220 */ /* 0x000fe20000400000 */
[----:B------:R-:W-:Y:S01]  /*8cb0*/  MOV R0, UR44 ;  /* 0x0000002c00007c02 */ /* 0x000fe20008000f00 */
[----:B------:R-:W-:Y:S01]  /*8cc0*/  FFMA R3, R26, R27, R3 ;  /* 0x0000001b1a037223 */ /* 0x000fe20000000003 */
[----:B------:R-:W-:Y:S01]  /*8cd0*/  FMUL R9, R24, R13 ;  /* 0x0000000d18097220 */ /* 0x000fe20000400000 */
[----:B------:R-:W-:Y:S01]  /*8ce0*/  FFMA R7, R26, R28, R7 ;  /* 0x0000001c1a077223 */ /* 0x000fe20000000007 */
[----:B------:R-:W-:Y:S01]  /*8cf0*/  FMUL R10, R24, R14 ;  /* 0x0000000e180a7220 */ /* 0x000fe20000400000 */
[----:B------:R-:W-:Y:S01]  /*8d00*/  FFMA R11, R26, R29, R11 ;  /* 0x0000001d1a0b7223 */ /* 0x000fe2000000000b */
[----:B------:R-:W-:Y:S01]  /*8d10*/  FMUL R15, R24, R15 ;  /* 0x0000000f180f7220 */ /* 0x000fe20000400000 */
[----:B------:R-:W-:Y:S01]  /*8d20*/  FFMA R8, R26, R30, R8 ;  /* 0x0000001e1a087223 */ /* 0x000fe20000000008 */
[----:B------:R-:W-:Y:S01]  /*8d30*/  LEA R0, R0, R54, 0xb ;  /* 0x0000003600007211 */ /* 0x000fe200078e58ff */
[----:B------:R-:W-:Y:S01]  /*8d40*/  FMUL R12, R24, R16 ;  /* 0x00000010180c7220 */ /* 0x000fe20000400000 */
[----:B------:R-:W-:Y:S01]  /*8d50*/  FFMA R9, R26, R31, R9 ;  /* 0x0000001f1a097223 */ /* 0x000fe20000000009 */
[----:B------:R-:W-:Y:S01]  /*8d60*/  FMUL R13, R24, R17 ;  /* 0x00000011180d7220 */ /* 0x000fe20000400000 */
[----:B------:R-:W-:Y:S01]  /*8d70*/  FFMA R10, R26, R32, R10 ;  /* 0x000000201a0a7223 */ /* 0x000fe2000000000a */
[----:B------:R-:W-:Y:S01]  /*8d80*/  FMUL R14, R24, R18 ;  /* 0x00000012180e7220 */ /* 0x000fe20000400000 */
[----:B------:R-:W-:Y:S01]  /*8d90*/  FFMA R15, R26, R33, R15 ;  /* 0x000000211a0f7223 */ /* 0x000fe2000000000f */
[----:B------:R-:W-:Y:S01]  /*8da0*/  FMUL R19, R24, R19 ;  /* 0x0000001318137220 */ /* 0x000fe20000400000 */
[----:B------:R-:W-:Y:S01]  /*8db0*/  F2FP.BF16.F32.PACK_AB R6, R3, R2 ;  /* 0x000000020306723e */ /* 0x000fe200000010ff */
[C---:B------:R-:W-:Y:S01]  /*8dc0*/  FFMA R12, R26.reuse, R34, R12 ;  /* 0x000000221a0c7223 */ /* 0x040fe2000000000c */
[----:B------:R-:W-:Y:S01]  /*8dd0*/  F2FP.BF16.F32.PACK_AB R7, R11, R7 ;  /* 0x000000070b07723e */ /* 0x000fe200000010ff */
[----:B------:R-:W-:Y:S01]  /*8de0*/  FFMA R13, R26, R35, R13 ;  /* 0x000000231a0d7223 */ /* 0x000fe2000000000d */
[----:B------:R-:W-:Y:S01]  /*8df0*/  LEA R0, R0, UR45, 0x1 ;  /* 0x0000002d00007c11 */ /* 0x000fe2000f8e08ff */
[C---:B------:R-:W-:Y:S01]  /*8e00*/  FFMA R14, R26.reuse, R36, R14 ;  /* 0x000000241a0e7223 */ /* 0x040fe2000000000e */
[----:B------:R-:W-:Y:S01]  /*8e10*/  FFMA R19, R26, R37, R19 ;  /* 0x000000251a137223 */ /* 0x000fe20000000013 */
[----:B------:R-:W-:Y:S02]  /*8e20*/  F2FP.BF16.F32.PACK_AB R8, R9, R8 ;  /* 0x000000080908723e */ /* 0x000fe400000010ff */
[----:B------:R1:W-:Y:S01]  /*8e30*/  STS.128 [R0+0x300], R4 ;  /* 0x0003000400007388 */ /* 0x0003e20000000c00 */
[----:B------:R-:W-:Y:S02]  /*8e40*/  F2FP.BF16.F32.PACK_AB R9, R15, R10 ;  /* 0x0000000a0f09723e */ /* 0x000fe400000010ff */
        /* <DEDUP_REMOVED lines=15> */
[----:B------:R-:W-:Y:S01]  /*8f40*/  ULEA UR6, UR44, UR45, 0xc ;  /* 0x0000002d2c067291 */ /* 0x000fe2000f8e60ff */
[----:B------:R-:W-:Y:S01]  /*8f50*/  R2UR UR12, R57 ;  /* 0x00000000390c72ca */ /* 0x000fe200000e0000 */
[----:B------:R-:W-:Y:S02]  /*8f60*/  UIADD3 UR9, UPT, UPT, UR47, 0x10, URZ ;  /* 0x000000102f097890 */ /* 0x000fe4000fffe0ff */
[----:B------:R-:W-:Y:S02]  /*8f70*/  UIADD3 UR8, UPT, UPT, UR6, 0x300, URZ ;  /* 0x0000030006087890 */ /* 0x000fe4000fffe0ff */
[----:B------:R-:W-:Y:S02]  /*8f80*/  UIADD3 UR6, UPT, UPT, UR6, 0xb00, URZ ;  /* 0x00000b0006067890 */ /* 0x000fe4000fffe0ff */
[----:B------:R-:W-:Y:S02]  /*8f90*/  UIADD3 UR7, UPT, UPT, UR47, 0x30, URZ ;  /* 0x000000302f077890 */ /* 0x000fe4000fffe0ff */
[----:B--2---:R-:W-:Y:S04]  /*8fa0*/  UIADD3 UR4, UP0, UPT, UR14, 0x680, URZ ;  /* 0x000006800e047890 */ /* 0x004fe8000ff1e0ff */
[----:B------:R-:W-:Y:S09]  /*8fb0*/  UIADD3.X UR5, UPT, UPT, URZ, UR15, URZ, UP0, !UPT ;  /* 0x0000000fff057290 */ /* 0x000ff200087fe4ff */
[----:B------:R2:W-:Y:S02]  /*8fc0*/  UTMASTG.4D.IM2COL [UR8], [UR4] ;  /* 0x00000008040073b5 */ /* 0x0005e40008058000 */
[----:B--2---:R-:W-:Y:S01]  /*8fd0*/  UMOV UR8, UR6 ;  /* 0x0000000600087c82 */ /* 0x004fe20008000000 */
[----:B------:R-:W-:Y:S02]  /*8fe0*/  UMOV UR9, UR7 ;  /* 0x0000000700097c82 */ /* 0x000fe40008000000 */
[----:B------:R2:W-:Y:S02]  /*8ff0*/  UTMASTG.4D.IM2COL [UR8], [UR4] ;  /* 0x00000008040073b5 */ /* 0x0005e40008058000 */
[----:B--2---:R0:W-:Y:S02]  /*9000*/  UTMACMDFLUSH ;  /* 0x00000000000079b7 */ /* 0x0041e40000000000 */
.L_x_149:
[----:B------:R-:W-:Y:S05]  /*9010*/  BSYNC.RECONVERGENT B0 ;  /* 0x0000000000007941 */ /* 0x000fea0003800200 */
.L_x_148:
[----:B------:R-:W-:Y:S01]  /*9020*/  UIADD3 UR4, UPT, UPT, UR44, 0x1, URZ ;  /* 0x000000012c047890 */ /* 0x000fe2000fffe0ff */
[----:B------:R-:W-:Y:S03]  /*9030*/  BSSY.RECONVERGENT B0, `(.L_x_150) ;  /* 0x0000008000007945 */ /* 0x000fe60003800200 */
[----:B------:R-:W-:Y:S04]  /*9040*/  UISETP.NE.AND UP0, UPT, UR4, 0x3, UPT ;  /* 0x000000030400788c */ /* 0x000fe8000bf05270 */
[----:B------:R-:W-:Y:S02]  /*9050*/  UISETP.EQ.XOR UP1, UPT, UR46, 0x3, !UP0 ;  /* 0x000000032e00788c */ /* 0x000fe4000c722a70 */
[----:B------:R-:W-:Y:S02]  /*9060*/  USEL UR48, UR4, URZ, UP0 ;  /* 0x000000ff04307287 */ /* 0x000fe40008000000 */
[----:B------:R-:W-:Y:S04]  /*9070*/  USEL UR5, URZ, 0x1, !UP1 ;  /* 0x00000001ff057887 */ /* 0x000fe8000c800000 */
[----:B------:R-:W-:Y:S01]  /*9080*/  ULOP3.LUT UR51, UR51, UR5, URZ, 0x3c, !UPT ;  /* 0x0000000533337292 */ /* 0x000fe2000f8e3cff */
[----:B------:R-:W-:Y:S11]  /*9090*/  @P0 BRA `(.L_x_151) ;  /* 0x0000000000040947 */ /* 0x000ff60003800000 */
[----:B------:R-:W-:Y:S04]  /*90a0*/  DEPBAR.LE SB0, 0x1 ;  /* 0x000080400000791a */ /* 0x000fe80000000000 */
.L_x_151:
[----:B------:R-:W-:Y:S05]  /*90b0*/  BSYNC.RECONVERGENT B0 ;  /* 0x0000000000007941 */ /* 0x000fea0003800200 */
.L_x_150:
[----:B------:R-:W-:Y:S01]  /*90c0*/  BAR.SYNC.DEFER_BLOCKING 0x1, 0x80 ;  /* 0x0042000000007b1d */ /* 0x000fe20000010000 */
[----:B------:R-:W-:Y:S01]  /*90d0*/  UISETP.NE.AND UP0, UPT, UR50, -0x2, UPT ;  /* 0xfffffffe3200788c */ /* 0x000fe2000bf05270 */
[----:B------:R-:W-:Y:S08]  /*90e0*/  IADD3 R22, PT, PT, R22, 0x1, RZ ;  /* 0x0000000116167810 */ /* 0x000ff00007ffe0ff */
[----:B------:R-:W-:Y:S05]  /*90f0*/  BRA.U !UP0, `(.L_x_152) ;  /* 0x0000000108287547 */ /* 0x000fea000b800000 */
[----:B-1----:R-:W1:Y:S01]  /*9100*/  S2R R0, SR_CgaCtaId ;  /* 0x0000000000007919 */ /* 0x002e620000008800 */
[----:B------:R-:W-:Y:S01]  /*9110*/  ISETP.NE.AND P0, PT, R61, RZ, PT ;  /* 0x000000ff3d00720c */ /* 0x000fe20003f05270 */
[----:B------:R-:W-:Y:S01]  /*9120*/  IMAD.U32 R2, RZ, RZ, UR49 ;  /* 0x00000031ff027e24 */ /* 0x000fe2000f8e00ff */
[----:B------:R-:W-:Y:S04]  /*9130*/  UIADD3 UR4, UPT, UPT, UR49, 0x1, URZ ;  /* 0x0000000131047890 */ /* 0x000fe8000fffe0ff */
[----:B------:R-:W-:Y:S04]  /*9140*/  UISETP.NE.AND UP0, UPT, UR4, 0x3, UPT ;  /* 0x000000030400788c */ /* 0x000fe8000bf05270 */
[----:B------:R-:W-:Y:S03]  /*9150*/  USEL UR49, UR4, URZ, UP0 ;  /* 0x000000ff04317287 */ /* 0x000fe60008000000 */
[----:B------:R-:W-:Y:S05]  /*9160*/  @P0 LEA R2, R2, UR45, 0x3 ;  /* 0x0000002d02020c11 */ /* 0x000fea000f8e18ff */
[----:B------:R-:W-:Y:S05]  /*9170*/  @P0 VIADD R2, R2, 0x248 ;  /* 0x0000024802020836 */ /* 0x000fea0000000000 */
[----:B-1----:R-:W-:Y:S04]  /*9180*/  @P0 PRMT R0, R0, 0x654, R2 ;  /* 0x0000065400000816 */ /* 0x002fe80000000002 */
[----:B------:R2:W-:Y:S03]  /*9190*/  @P0 SYNCS.ARRIVE.TRANS64.RED.A1T0 RZ, [R0+URZ], RZ ;  /* 0x000000ff00ff09a7 */ /* 0x0005e600081004ff */
.L_x_152:
[----:B------:R-:W-:Y:S01]  /*91a0*/  R2UR UR5, R49 ;  /* 0x00000000310572ca */ /* 0x000fe200000e0000 */
[----:B------:R-:W-:Y:S01]  /*91b0*/  UISETP.NE.AND UP0, UPT, UR60, URZ, UPT ;  /* 0x000000ff3c00728c */ /* 0x000fe2000bf05270 */
[----:B------:R-:W-:Y:S01]  /*91c0*/  R2UR UR4, R50 ;  /* 0x00000000320472ca */ /* 0x000fe200000e0000 */
[----:B------:R-:W-:Y:S01]  /*91d0*/  UIADD3 UR50, UPT, UPT, UR50, 0x2, URZ ;  /* 0x0000000232327890 */ /* 0x000fe2000fffe0ff */
[----:B------:R-:W-:Y:S01]  /*91e0*/  ISETP.NE.AND P0, PT, R22, 0x2, PT ;  /* 0x000000021600780c */ /* 0x000fe20003f05270 */
[----:B------:R-:W-:Y:S01]  /*91f0*/  UMOV UR46, UR61 ;  /* 0x0000003d002e7c82 */ /* 0x000fe20008000000 */
[----:B------:R-:W-:Y:S02]  /*9200*/  LOP3.LUT R52, R52, 0x1, RZ, 0x3c, !PT ;  /* 0x0000000134347812 */ /* 0x000fe400078e3cff */
[----:B-12---:R-:W-:Y:S02]  /*9210*/  SEL R0, RZ, 0x1, P0 ;  /* 0x00000001ff007807 */ /* 0x006fe40000000000 */
[----:B------:R-:W-:Y:S02]  /*9220*/  SEL R22, R22, RZ, P0 ;  /* 0x000000ff16167207 */ /* 0x000fe40000000000 */
[----:B------:R-:W-:Y:S01]  /*9230*/  LOP3.LUT R53, R53, R0, RZ, 0x3c, !PT ;  /* 0x0000000035357212 */ /* 0x000fe200078e3cff */
[----:B------:R-:W-:Y:S02]  /*9240*/  UIADD3 UR20, UPT, UPT, UR36, UR5, URZ ;  /* 0x0000000524147290 */ /* 0x000fe4000fffe0ff */
[----:B------:R-:W-:Y:S01]  /*9250*/  UIADD3 UR44, UPT, UPT, UR37, UR4, URZ ;  /* 0x00000004252c7290 */ /* 0x000fe2000fffe0ff */
[----:B------:R-:W-:Y:S11]  /*9260*/  BRA.U UP0, `(.L_x_153) ;  /* 0xffffffdd000c7547 */ /* 0x000ff6000b83ffff */
[----:B------:R-:W-:-:S13]  /*9270*/  R2UR UR4, R51 ;  /* 0x00000000330472ca */ /* 0x000fda00000e0000 */
[----:B------:R-:W-:-:S09]  /*9280*/  UISETP.NE.AND UP0, UPT, UR4, URZ, UPT ;  /* 0x000000ff0400728c */ /* 0x000fd2000bf05270 */
[----:B------:R-:W-:Y:S05]  /*9290*/  BRA.U !UP0, `(.L_x_154) ;  /* 0x0000000108487547 */ /* 0x000fea000b800000 */
[----:B------:R-:W1:Y:S02]  /*92a0*/  LDCU.64 UR4, c[0x0][0x890] ;  /* 0x00011200ff0477ac */ /* 0x000e640008000a00 */
[----:B-1----:R-:W-:-:S04]  /*92b0*/  UISETP.NE.U32.AND UP0, UPT, UR4, URZ, UPT ;  /* 0x000000ff0400728c */ /* 0x002fc8000bf05070 */
[----:B------:R-:W-:-:S09]  /*92c0*/  UISETP.NE.AND.EX UP0, UPT, UR5, URZ, UPT, UP0 ;  /* 0x000000ff0500728c */ /* 0x000fd2000bf05300 */
[----:B------:R-:W-:Y:S05]  /*92d0*/  BRA.U UP0, `(.L_x_155) ;  /* 0x00000001000c7547 */ /* 0x000fea000b800000 */
[----:B------:R-:W-:-:S13]  /*92e0*/  FSETP.NEU.AND P0, PT, R26, RZ, PT ;  /* 0x000000ff1a00720b */ /* 0x000fda0003f0d000 */
[----:B------:R-:W-:Y:S05]  /*92f0*/  @!P0 EXIT ;  /* 0x000000000000894d */ /* 0x000fea0003800000 */
[----:B------:R-:W-:Y:S05]  /*9300*/  BRA `(.L_x_154) ;  /* 0x00000000002c7947 */ /* 0x000fea0003800000 */
.L_x_155:
[----:B------:R-:W-:Y:S01]  /*9310*/  ISETP.NE.AND P0, PT, R60, RZ, PT ;  /* 0x000000ff3c00720c */ /* 0x000fe20003f05270 */
[----:B------:R-:W-:-:S12]  /*9320*/  BSSY.RECONVERGENT B0, `(.L_x_154) ;  /* 0x0000009000007945 */ /* 0x000fd80003800200 */
[----:B------:R-:W-:Y:S05]  /*9330*/  @P0 BRA `(.L_x_156) ;  /* 0x0000000000140947 */ /* 0x000fea0003800000 */
[----:B------:R-:W1:Y:S02]  /*9340*/  LDCU.64 UR4, c[0x0][0x888] ;  /* 0x00011100ff0477ac */ /* 0x000e640008000a00 */
[----:B-1----:R-:W-:-:S04]  /*9350*/  ISETP.NE.U32.AND P0, PT, RZ, UR4, PT ;  /* 0x00000004ff007c0c */ /* 0x002fc8000bf05070 */
[----:B------:R-:W-:-:S13]  /*9360*/  ISETP.NE.AND.EX P0, PT, RZ, UR5, PT, P0 ;  /* 0x00000005ff007c0c */ /* 0x000fda000bf05300 */
[----:B------:R-:W-:Y:S05]  /*9370*/  @!P0 EXIT ;  /* 0x000000000000894d */ /* 0x000fea0003800000 */
[----:B------:R-:W-:Y:S05]  /*9380*/  BRA `(.L_x_157) ;  /* 0x0000000000087947 */ /* 0x000fea0003800000 */
.L_x_156:
[----:B------:R-:W-:-:S13]  /*9390*/  FSETP.NEU.AND P0, PT, R26, RZ, PT ;  /* 0x000000ff1a00720b */ /* 0x000fda0003f0d000 */
[----:B------:R-:W-:Y:S05]  /*93a0*/  @!P0 EXIT ;  /* 0x000000000000894d */ /* 0x000fea0003800000 */
.L_x_157:
[----:B------:R-:W-:Y:S05]  /*93b0*/  BSYNC.RECONVERGENT B0 ;  /* 0x0000000000007941 */ /* 0x000fea0003800200 */
.L_x_154:
[----:B------:R-:W1:Y:S01]  /*93c0*/  S2UR UR5, SR_CgaCtaId ;  /* 0x00000000000579c3 */ /* 0x000e620000008800 */
[----:B------:R-:W-:Y:S01]  /*93d0*/  ULEA UR4, UR49, UR45, 0x3 ;  /* 0x0000002d31047291 */ /* 0x000fe2000f8e18ff */
[----:B------:R-:W-:-:S04]  /*93e0*/  DEPBAR.LE SB0, 0x0 ;  /* 0x000080000000791a */ /* 0x000fc80000000000 */
[----:B------:R-:W-:-:S04]  /*93f0*/  UIADD3 UR4, UPT, UPT, UR4, 0x248, URZ ;  /* 0x0000024804047890 */ /* 0x000fc8000fffe0ff */
[----:B-1----:R-:W-:-:S09]  /*9400*/  UPRMT UR4, UR5, 0x654, UR4 ;  /* 0x0000065405047896 */ /* 0x002fd20008000004 */
[----:B------:R-:W-:Y:S01]  /*9410*/  SYNCS.ARRIVE.TRANS64.RED.A1T0 RZ, [UR4], RZ ;  /* 0x000000ffffff79a7 */ /* 0x000fe20008100404 */
[----:B------:R-:W-:Y:S05]  /*9420*/  EXIT ;  /* 0x000000000000794d */ /* 0x000fea0003800000 */
.L_x_25:
[----:B------:R-:W-:Y:S07]  /*9430*/  MOV R0, UR17 ;  /* 0x0000001100007c02 */ /* 0x000fee0008000f00 */
.L_x_158:
[----:B-1----:R1:W2:Y:S02]  /*9440*/  SYNCS.PHASECHK.TRANS64.TRYWAIT P0, [R0+URZ+0x118], R4 ;  /* 0x00011804000075a7 */ /* 0x0022a400080011ff */
[----:B--2---:R-:W-:Y:S05]  /*9450*/  @!P0 NANOSLEEP.SYNCS 0x989680 ;  /* 0x009896800000895d */ /* 0x004fea0003900000 */
[----:B------:R-:W2:Y:S02]  /*9460*/  @!P0 SYNCS.PHASECHK.TRANS64 P0, [R0+URZ+0x118], R4 ;  /* 0x00011804000085a7 */ /* 0x000ea400080010ff */
[----:B--2---:R-:W-:Y:S05]  /*9470*/  @!P0 BRA `(.L_x_158) ;  /* 0xfffffffc00f08947 */ /* 0x004fea000383ffff */
[----:B------:R-:W-:Y:S05]  /*9480*/  BRA `(.L_x_24) ;  /* 0xffffff8800987947 */ /* 0x000fea000383ffff */
.L_x_32:
[----:B------:R-:W-:Y:S07]  /*9490*/  MOV R0, UR17 ;  /* 0x0000001100007c02 */ /* 0x000fee0008000f00 */
.L_x_159:
[----:B-1----:R1:W2:Y:S02]  /*94a0*/  SYNCS.PHASECHK.TRANS64.TRYWAIT P0, [R0+URZ+0x118], R4 ;  /* 0x00011804000075a7 */ /* 0x0022a400080011ff */
[----:B--2---:R-:W-:Y:S05]  /*94b0*/  @!P0 NANOSLEEP.SYNCS 0x989680 ;  /* 0x009896800000895d */ /* 0x004fea0003900000 */
[----:B------:R-:W2:Y:S02]  /*94c0*/  @!P0 SYNCS.PHASECHK.TRANS64 P0, [R0+URZ+0x118], R4 ;  /* 0x00011804000085a7 */ /* 0x000ea400080010ff */
[----:B--2---:R-:W-:Y:S05]  /*94d0*/  @!P0 BRA `(.L_x_159) ;  /* 0xfffffffc00f08947 */ /* 0x004fea000383ffff */
[----:B------:R-:W-:Y:S05]  /*94e0*/  BRA `(.L_x_31) ;  /* 0xffffff8c00f47947 */ /* 0x000fea000383ffff */
.L_x_37:
[----:B------:R-:W-:-:S07]  /*94f0*/  MOV R0, UR25 ;  /* 0x0000001900007c02 */ /* 0x000fce0008000f00 */
.L_x_160:
[----:B-1----:R1:W2:Y:S02]  /*9500*/  SYNCS.PHASECHK.TRANS64.TRYWAIT P0, [R0+URZ+0x270], R3 ;  /* 0x00027003000075a7 */ /* 0x0022a400080011ff */
[----:B--2---:R-:W-:Y:S05]  /*9510*/  @!P0 NANOSLEEP.SYNCS 0x989680 ;  /* 0x009896800000895d */ /* 0x004fea0003900000 */
[----:B------:R-:W2:Y:S02]  /*9520*/  @!P0 SYNCS.PHASECHK.TRANS64 P0, [R0+URZ+0x270], R3 ;  /* 0x00027003000085a7 */ /* 0x000ea400080010ff */
[----:B--2---:R-:W-:Y:S05]  /*9530*/  @!P0 BRA `(.L_x_160) ;  /* 0xfffffffc00f08947 */ /* 0x004fea000383ffff */
[----:B------:R-:W-:Y:S05]  /*9540*/  BRA `(.L_x_161) ;  /* 0xffffff9000c07947 */ /* 0x000fea000383ffff */
.L_x_41:
[----:B------:R-:W-:-:S07]  /*9550*/  MOV R0, UR4 ;  /* 0x0000000400007c02 */ /* 0x000fce0008000f00 */
.L_x_162:
[----:B-1----:R1:W2:Y:S02]  /*9560*/  SYNCS.PHASECHK.TRANS64.TRYWAIT P0, [R0+URZ], R2 ;  /* 0x00000002000075a7 */ /* 0x0022a400080011ff */
[----:B--2---:R-:W-:Y:S05]  /*9570*/  @!P0 NANOSLEEP.SYNCS 0x989680 ;  /* 0x009896800000895d */ /* 0x004fea0003900000 */
[----:B------:R-:W2:Y:S02]  /*9580*/  @!P0 SYNCS.PHASECHK.TRANS64 P0, [R0+URZ], R2 ;  /* 0x00000002000085a7 */ /* 0x000ea400080010ff */
[----:B--2---:R-:W-:Y:S05]  /*9590*/  @!P0 BRA `(.L_x_162) ;  /* 0xfffffffc00f08947 */ /* 0x004fea000383ffff */
[----:B------:R-:W-:Y:S05]  /*95a0*/  BRA `(.L_x_163) ;  /* 0xffffff9800587947 */ /* 0x000fea000383ffff */
.L_x_42:
[----:B------:R-:W-:-:S07]  /*95b0*/  MOV R0, UR5 ;  /* 0x0000000500007c02 */ /* 0x000fce0008000f00 */
.L_x_164:
[----:B-1----:R1:W2:Y:S02]  /*95c0*/  SYNCS.PHASECHK.TRANS64.TRYWAIT P0, [R0+URZ], R2 ;  /* 0x00000002000075a7 */ /* 0x0022a400080011ff */
[----:B--2---:R-:W-:Y:S05]  /*95d0*/  @!P0 NANOSLEEP.SYNCS 0x989680 ;  /* 0x009896800000895d */ /* 0x004fea0003900000 */
[----:B------:R-:W2:Y:S02]  /*95e0*/  @!P0 SYNCS.PHASECHK.TRANS64 P0, [R0+URZ], R2 ;  /* 0x00000002000085a7 */ /* 0x000ea400080010ff */
[----:B--2---:R-:W-:Y:S05]  /*95f0*/  @!P0 BRA `(.L_x_164) ;  /* 0xfffffffc00f08947 */ /* 0x004fea000383ffff */
[----:B------:R-:W-:Y:S05]  /*9600*/  BRA `(.L_x_165) ;  /* 0xffffff9800687947 */ /* 0x000fea000383ffff */
.L_x_43:
[----:B------:R-:W-:-:S07]  /*9610*/  MOV R0, UR5 ;  /* 0x0000000500007c02 */ /* 0x000fce0008000f00 */
.L_x_166:
[----:B-1----:R1:W2:Y:S02]  /*9620*/  SYNCS.PHASECHK.TRANS64.TRYWAIT P0, [R0+URZ], R2 ;  /* 0x00000002000075a7 */ /* 0x0022a400080011ff */
[----:B--2---:R-:W-:Y:S05]  /*9630*/  @!P0 NANOSLEEP.SYNCS 0x989680 ;  /* 0x009896800000895d */ /* 0x004fea0003900000 */
[----:B------:R-:W2:Y:S02]  /*9640*/  @!P0 SYNCS.PHASECHK.TRANS64 P0, [R0+URZ], R2 ;  /* 0x00000002000085a7 */ /* 0x000ea400080010ff */
[----:B--2---:R-:W-:Y:S05]  /*9650*/  @!P0 BRA `(.L_x_166) ;  /* 0xfffffffc00f08947 */ /* 0x004fea000383ffff */
[----:B------:R-:W-:Y:S05]  /*9660*/  BRA `(.L_x_167) ;  /* 0xffffff9800787947 */ /* 0x000fea000383ffff */
.L_x_44:
[----:B------:R-:W-:-:S07]  /*9670*/  MOV R0, UR5 ;  /* 0x0000000500007c02 */ /* 0x000fce0008000f00 */
.L_x_168:
[----:B-1----:R1:W2:Y:S02]  /*9680*/  SYNCS.PHASECHK.TRANS64.TRYWAIT P0, [R0+URZ], R2 ;  /* 0x00000002000075a7 */ /* 0x0022a400080011ff */
[----:B--2---:R-:W-:Y:S05]  /*9690*/  @!P0 NANOSLEEP.SYNCS 0x989680 ;  /* 0x009896800000895d */ /* 0x004fea0003900000 */
[----:B------:R-:W2:Y:S02]  /*96a0*/  @!P0 SYNCS.PHASECHK.TRANS64 P0, [R0+URZ], R2 ;  /* 0x00000002000085a7 */ /* 0x000ea400080010ff */
[----:B--2---:R-:W-:Y:S05]  /*96b0*/  @!P0 BRA `(.L_x_168) ;  /* 0xfffffffc00f08947 */ /* 0x004fea000383ffff */
[----:B------:R-:W-:Y:S05]  /*96c0*/  BRA `(.L_x_169) ;  /* 0xffffff9800887947 */ /* 0x000fea000383ffff */
.L_x_45:
[----:B------:R-:W-:-:S07]  /*96d0*/  MOV R0, UR5 ;  /* 0x0000000500007c02 */ /* 0x000fce0008000f00 */
.L_x_170:
[----:B-1----:R1:W2:Y:S02]  /*96e0*/  SYNCS.PHASECHK.TRANS64.TRYWAIT P0, [R0+URZ], R2 ;  /* 0x00000002000075a7 */ /* 0x0022a400080011ff */
[----:B--2---:R-:W-:Y:S05]  /*96f0*/  @!P0 NANOSLEEP.SYNCS 0x989680 ;  /* 0x009896800000895d */ /* 0x004fea0003900000 */
[----:B------:R-:W2:Y:S02]  /*9700*/  @!P0 SYNCS.PHASECHK.TRANS64 P0, [R0+URZ], R2 ;  /* 0x00000002000085a7 */ /* 0x000ea400080010ff */
[----:B--2---:R-:W-:Y:S05]  /*9710*/  @!P0 BRA `(.L_x_170) ;  /* 0xfffffffc00f08947 */ /* 0x004fea000383ffff */
[----:B------:R-:W-:Y:S05]  /*9720*/  BRA `(.L_x_171) ;  /* 0xffffff9800987947 */ /* 0x000fea000383ffff */
.L_x_46:
[----:B------:R-:W-:-:S07]  /*9730*/  MOV R0, UR5 ;  /* 0x0000000500007c02 */ /* 0x000fce0008000f00 */
.L_x_172:
[----:B-1----:R1:W2:Y:S02]  /*9740*/  SYNCS.PHASECHK.TRANS64.TRYWAIT P0, [R0+URZ], R2 ;  /* 0x00000002000075a7 */ /* 0x0022a400080011ff */
[----:B--2---:R-:W-:Y:S05]  /*9750*/  @!P0 NANOSLEEP.SYNCS 0x989680 ;  /* 0x009896800000895d */ /* 0x004fea0003900000 */
[----:B------:R-:W2:Y:S02]  /*9760*/  @!P0 SYNCS.PHASECHK.TRANS64 P0, [R0+URZ], R2 ;  /* 0x00000002000085a7 */ /* 0x000ea400080010ff */
[----:B--2---:R-:W-:Y:S05]  /*9770*/  @!P0 BRA `(.L_x_172) ;  /* 0xfffffffc00f08947 */ /* 0x004fea000383ffff */
[----:B------:R-:W-:Y:S05]  /*9780*/  BRA `(.L_x_173) ;  /* 0xffffff9800a87947 */ /* 0x000fea000383ffff */
.L_x_47:
[----:B------:R-:W-:-:S07]  /*9790*/  MOV R0, UR5 ;  /* 0x0000000500007c02 */ /* 0x000fce0008000f00 */
.L_x_174:
[----:B-1----:R1:W2:Y:S02]  /*97a0*/  SYNCS.PHASECHK.TRANS64.TRYWAIT P0, [R0+URZ], R2 ;  /* 0x00000002000075a7 */ /* 0x0022a400080011ff */
[----:B--2---:R-:W-:Y:S05]  /*97b0*/  @!P0 NANOSLEEP.SYNCS 0x989680 ;  /* 0x009896800000895d */ /* 0x004fea0003900000 */
[----:B------:R-:W2:Y:S02]  /*97c0*/  @!P0 SYNCS.PHASECHK.TRANS64 P0, [R0+URZ], R2 ;  /* 0x00000002000085a7 */ /* 0x000ea400080010ff */
[----:B--2---:R-:W-:Y:S05]  /*97d0*/  @!P0 BRA `(.L_x_174) ;  /* 0xfffffffc00f08947 */ /* 0x004fea000383ffff */
[----:B------:R-:W-:Y:S05]  /*97e0*/  BRA `(.L_x_175) ;  /* 0xffffff9800b87947 */ /* 0x000fea000383ffff */
.L_x_48:
[----:B------:R-:W-:-:S07]  /*97f0*/  MOV R0, UR5 ;  /* 0x0000000500007c02 */ /* 0x000fce0008000f00 */
.L_x_176:
[----:B-1----:R1:W2:Y:S02]  /*9800*/  SYNCS.PHASECHK.TRANS64.TRYWAIT P0, [R0+URZ], R2 ;  /* 0x00000002000075a7 */ /* 0x0022a400080011ff */
[----:B--2---:R-:W-:Y:S05]  /*9810*/  @!P0 NANOSLEEP.SYNCS 0x989680 ;  /* 0x009896800000895d */ /* 0x004fea0003900000 */
[----:B------:R-:W2:Y:S02]  /*9820*/  @!P0 SYNCS.PHASECHK.TRANS64 P0, [R0+URZ], R2 ;  /* 0x00000002000085a7 */ /* 0x000ea400080010ff */
[----:B--2---:R-:W-:Y:S05]  /*9830*/  @!P0 BRA `(.L_x_176) ;  /* 0xfffffffc00f08947 */ /* 0x004fea000383ffff */
[----:B------:R-:W-:Y:S05]  /*9840*/  BRA `(.L_x_177) ;  /* 0xffffff9800c87947 */ /* 0x000fea000383ffff */
.L_x_49:
[----:B------:R-:W-:-:S07]  /*9850*/  MOV R0, UR5 ;  /* 0x0000000500007c02 */ /* 0x000fce0008000f00 */
.L_x_178:
[----:B-1----:R1:W2:Y:S02]  /*9860*/  SYNCS.PHASECHK.TRANS64.TRYWAIT P0, [R0+URZ], R2 ;  /* 0x00000002000075a7 */ /* 0x0022a400080011ff */
[----:B--2---:R-:W-:Y:S05]  /*9870*/  @!P0 NANOSLEEP.SYNCS 0x989680 ;  /* 0x009896800000895d */ /* 0x004fea0003900000 */
[----:B------:R-:W2:Y:S02]  /*9880*/  @!P0 SYNCS.PHASECHK.TRANS64 P0, [R0+URZ], R2 ;  /* 0x00000002000085a7 */ /* 0x000ea400080010ff */
[----:B--2---:R-:W-:Y:S05]  /*9890*/  @!P0 BRA `(.L_x_178) ;  /* 0xfffffffc00f08947 */ /* 0x004fea000383ffff */
[----:B------:R-:W-:Y:S05]  /*98a0*/  BRA `(.L_x_179) ;  /* 0xffffff9800d87947 */ /* 0x000fea000383ffff */
.L_x_50:
[----:B------:R-:W-:-:S07]  /*98b0*/  MOV R0, UR5 ;  /* 0x0000000500007c02 */ /* 0x000fce0008000f00 */
.L_x_180:
[----:B-1----:R1:W2:Y:S02]  /*98c0*/  SYNCS.PHASECHK.TRANS64.TRYWAIT P0, [R0+URZ], R2 ;  /* 0x00000002000075a7 */ /* 0x0022a400080011ff */
[----:B--2---:R-:W-:Y:S05]  /*98d0*/  @!P0 NANOSLEEP.SYNCS 0x989680 ;  /* 0x009896800000895d */ /* 0x004fea0003900000 */
[----:B------:R-:W2:Y:S02]  /*98e0*/  @!P0 SYNCS.PHASECHK.TRANS64 P0, [R0+URZ], R2 ;  /* 0x00000002000085a7 */ /* 0x000ea400080010ff */
[----:B--2---:R-:W-:Y:S05]  /*98f0*/  @!P0 BRA `(.L_x_180) ;  /* 0xfffffffc00f08947 */ /* 0x004fea000383ffff */
[----:B------:R-:W-:Y:S05]  /*9900*/  BRA `(.L_x_181) ;  /* 0xffffff9800e87947 */ /* 0x000fea000383ffff */
.L_x_51:
[----:B------:R-:W-:-:S07]  /*9910*/  MOV R0, UR5 ;  /* 0x0000000500007c02 */ /* 0x000fce0008000f00 */
.L_x_182:
[----:B-1----:R1:W2:Y:S02]  /*9920*/  SYNCS.PHASECHK.TRANS64.TRYWAIT P0, [R0+URZ], R2 ;  /* 0x00000002000075a7 */ /* 0x0022a400080011ff */
[----:B--2---:R-:W-:Y:S05]  /*9930*/  @!P0 NANOSLEEP.SYNCS 0x989680 ;  /* 0x009896800000895d */ /* 0x004fea0003900000 */
[----:B------:R-:W2:Y:S02]  /*9940*/  @!P0 SYNCS.PHASECHK.TRANS64 P0, [R0+URZ], R2 ;  /* 0x00000002000085a7 */ /* 0x000ea400080010ff */
[----:B--2---:R-:W-:Y:S05]  /*9950*/  @!P0 BRA `(.L_x_182) ;  /* 0xfffffffc00f08947 */ /* 0x004fea000383ffff */
[----:B------:R-:W-:Y:S05]  /*9960*/  BRA `(.L_x_183) ;  /* 0xffffff9800f87947 */ /* 0x000fea000383ffff */
.L_x_52:
[----:B------:R-:W-:-:S07]  /*9970*/  MOV R0, UR5 ;  /* 0x0000000500007c02 */ /* 0x000fce0008000f00 */
.L_x_184:
[----:B-1----:R1:W2:Y:S02]  /*9980*/  SYNCS.PHASECHK.TRANS64.TRYWAIT P0, [R0+URZ], R2 ;  /* 0x00000002000075a7 */ /* 0x0022a400080011ff */
[----:B--2---:R-:W-:Y:S05]  /*9990*/  @!P0 NANOSLEEP.SYNCS 0x989680 ;  /* 0x009896800000895d */ /* 0x004fea0003900000 */
[----:B------:R-:W2:Y:S02]  /*99a0*/  @!P0 SYNCS.PHASECHK.TRANS64 P0, [R0+URZ], R2 ;  /* 0x00000002000085a7 */ /* 0x000ea400080010ff */
[----:B--2---:R-:W-:Y:S05]  /*99b0*/  @!P0 BRA `(.L_x_184) ;  /* 0xfffffffc00f08947 */ /* 0x004fea000383ffff */
[----:B------:R-:W-:Y:S05]  /*99c0*/  BRA `(.L_x_185) ;  /* 0xffffff9c00087947 */ /* 0x000fea000383ffff */
.L_x_53:
[----:B------:R-:W-:-:S07]  /*99d0*/  MOV R0, UR5 ;  /* 0x0000000500007c02 */ /* 0x000fce0008000f00 */
.L_x_186:
[----:B-1----:R1:W2:Y:S02]  /*99e0*/  SYNCS.PHASECHK.TRANS64.TRYWAIT P0, [R0+URZ], R2 ;  /* 0x00000002000075a7 */ /* 0x0022a400080011ff */
[----:B--2---:R-:W-:Y:S05]  /*99f0*/  @!P0 NANOSLEEP.SYNCS 0x989680 ;  /* 0x009896800000895d */ /* 0x004fea0003900000 */
[----:B------:R-:W2:Y:S02]  /*9a00*/  @!P0 SYNCS.PHASECHK.TRANS64 P0, [R0+URZ], R2 ;  /* 0x00000002000085a7 */ /* 0x000ea400080010ff */
[----:B--2---:R-:W-:Y:S05]  /*9a10*/  @!P0 BRA `(.L_x_186) ;  /* 0xfffffffc00f08947 */ /* 0x004fea000383ffff */
[----:B------:R-:W-:Y:S05]  /*9a20*/  BRA `(.L_x_187) ;  /* 0xffffff9c00187947 */ /* 0x000fea000383ffff */
.L_x_54:
[----:B------:R-:W-:-:S07]  /*9a30*/  MOV R0, UR5 ;  /* 0x0000000500007c02 */ /* 0x000fce0008000f00 */
.L_x_188:
[----:B-1----:R1:W2:Y:S02]  /*9a40*/  SYNCS.PHASECHK.TRANS64.TRYWAIT P0, [R0+URZ], R2 ;  /* 0x00000002000075a7 */ /* 0x0022a400080011ff */
[----:B--2---:R-:W-:Y:S05]  /*9a50*/  @!P0 NANOSLEEP.SYNCS 0x989680 ;  /* 0x009896800000895d */ /* 0x004fea0003900000 */
[----:B------:R-:W2:Y:S02]  /*9a60*/  @!P0 SYNCS.PHASECHK.TRANS64 P0, [R0+URZ], R2 ;  /* 0x00000002000085a7 */ /* 0x000ea400080010ff */
[----:B--2---:R-:W-:Y:S05]  /*9a70*/  @!P0 BRA `(.L_x_188) ;  /* 0xfffffffc00f08947 */ /* 0x004fea000383ffff */
[----:B------:R-:W-:Y:S05]  /*9a80*/  BRA `(.L_x_189) ;  /* 0xffffff9c00287947 */ /* 0x000fea000383ffff */
.L_x_55:
[----:B------:R-:W-:-:S07]  /*9a90*/  MOV R0, UR5 ;  /* 0x0000000500007c02 */ /* 0x000fce0008000f00 */
.L_x_190:
[----:B-1----:R1:W2:Y:S02]  /*9aa0*/  SYNCS.PHASECHK.TRANS64.TRYWAIT P0, [R0+URZ], R2 ;  /* 0x00000002000075a7 */ /* 0x0022a400080011ff */
[----:B--2---:R-:W-:Y:S05]  /*9ab0*/  @!P0 NANOSLEEP.SYNCS 0x989680 ;  /* 0x009896800000895d */ /* 0x004fea0003900000 */
[----:B------:R-:W2:Y:S02]  /*9ac0*/  @!P0 SYNCS.PHASECHK.TRANS64 P0, [R0+URZ], R2 ;  /* 0x00000002000085a7 */ /* 0x000ea400080010ff */
[----:B--2---:R-:W-:Y:S05]  /*9ad0*/  @!P0 BRA `(.L_x_190) ;  /* 0xfffffffc00f08947 */ /* 0x004fea000383ffff */
[----:B------:R-:W-:Y:S05]  /*9ae0*/  BRA `(.L_x_191) ;  /* 0xffffff9c00387947 */ /* 0x000fea000383ffff */
.L_x_56:
[----:B------:R-:W-:-:S07]  /*9af0*/  MOV R0, UR5 ;  /* 0x0000000500007c02 */ /* 0x000fce0008000f00 */
.L_x_192:
[----:B-1----:R1:W2:Y:S02]  /*9b00*/  SYNCS.PHASECHK.TRANS64.TRYWAIT P0, [R0+URZ], R2 ;  /* 0x00000002000075a7 */ /* 0x0022a400080011ff */
[----:B--2---:R-:W-:Y:S05]  /*9b10*/  @!P0 NANOSLEEP.SYNCS 0x989680 ;  /* 0x009896800000895d */ /* 0x004fea0003900000 */
[----:B------:R-:W2:Y:S02]  /*9b20*/  @!P0 SYNCS.PHASECHK.TRANS64 P0, [R0+URZ], R2 ;  /* 0x00000002000085a7 */ /* 0x000ea400080010ff */
[----:B--2---:R-:W-:Y:S05]  /*9b30*/  @!P0 BRA `(.L_x_192) ;  /* 0xfffffffc00f08947 */ /* 0x004fea000383ffff */
[----:B------:R-:W-:Y:S05]  /*9b40*/  BRA `(.L_x_193) ;  /* 0xffffff9c00487947 */ /* 0x000fea000383ffff */
.L_x_57:
[----:B------:R-:W-:-:S07]  /*9b50*/  MOV R0, UR5 ;  /* 0x0000000500007c02 */ /* 0x000fce0008000f00 */
.L_x_194:
[----:B-1----:R1:W2:Y:S02]  /*9b60*/  SYNCS.PHASECHK.TRANS64.TRYWAIT P0, [R0+URZ], R2 ;  /* 0x00000002000075a7 */ /* 0x0022a400080011ff */
[----:B--2---:R-:W-:Y:S05]  /*9b70*/  @!P0 NANOSLEEP.SYNCS 0x989680 ;  /* 0x009896800000895d */ /* 0x004fea0003900000 */
[----:B------:R-:W2:Y:S02]  /*9b80*/  @!P0 SYNCS.PHASECHK.TRANS64 P0, [R0+URZ], R2 ;  /* 0x00000002000085a7 */ /* 0x000ea400080010ff */
[----:B--2---:R-:W-:Y:S05]  /*9b90*/  @!P0 BRA `(.L_x_194) ;  /* 0xfffffffc00f08947 */ /* 0x004fea000383ffff */
[----:B------:R-:W-:Y:S05]  /*9ba0*/  BRA `(.L_x_195) ;  /* 0xffffff9c00587947 */ /* 0x000fea000383ffff */
.L_x_58:
[----:B------:R-:W-:-:S07]  /*9bb0*/  MOV R0, UR5 ;  /* 0x0000000500007c02 */ /* 0x000fce0008000f00 */
.L_x_196:
[----:B-1----:R1:W2:Y:S02]  /*9bc0*/  SYNCS.PHASECHK.TRANS64.TRYWAIT P0, [R0+URZ], R2 ;  /* 0x00000002000075a7 */ /* 0x0022a400080011ff */
[----:B--2---:R-:W-:Y:S05]  /*9bd0*/  @!P0 NANOSLEEP.SYNCS 0x989680 ;  /* 0x009896800000895d */ /* 0x004fea0003900000 */
[----:B------:R-:W2:Y:S02]  /*9be0*/  @!P0 SYNCS.PHASECHK.TRANS64 P0, [R0+URZ], R2 ;  /* 0x00000002000085a7 */ /* 0x000ea400080010ff */
[----:B--2---:R-:W-:Y:S05]  /*9bf0*/  @!P0 BRA `(.L_x_196) ;  /* 0xfffffffc00f08947 */ /* 0x004fea000383ffff */
[----:B------:R-:W-:Y:S05]  /*9c00*/  BRA `(.L_x_197) ;  /* 0xffffff9c00687947 */ /* 0x000fea000383ffff */
.L_x_59:
[----:B------:R-:W-:-:S07]  /*9c10*/  MOV R0, UR5 ;  /* 0x0000000500007c02 */ /* 0x000fce0008000f00 */
.L_x_198:
[----:B-1----:R1:W2:Y:S02]  /*9c20*/  SYNCS.PHASECHK.TRANS64.TRYWAIT P0, [R0+URZ], R2 ;  /* 0x00000002000075a7 */ /* 0x0022a400080011ff */
[----:B--2---:R-:W-:Y:S05]  /*9c30*/  @!P0 NANOSLEEP.SYNCS 0x989680 ;  /* 0x009896800000895d */ /* 0x004fea0003900000 */
[----:B------:R-:W2:Y:S02]  /*9c40*/  @!P0 SYNCS.PHASECHK.TRANS64 P0, [R0+URZ], R2 ;  /* 0x00000002000085a7 */ /* 0x000ea400080010ff */
[----:B--2---:R-:W-:Y:S05]  /*9c50*/  @!P0 BRA `(.L_x_198) ;  /* 0xfffffffc00f08947 */ /* 0x004fea000383ffff */
[----:B------:R-:W-:Y:S05]  /*9c60*/  BRA `(.L_x_199) ;  /* 0xffffff9c00787947 */ /* 0x000fea000383ffff */
.L_x_60:
[----:B------:R-:W-:-:S07]  /*9c70*/  MOV R0, UR5 ;  /* 0x0000000500007c02 */ /* 0x000fce0008000f00 */
.L_x_200:
[----:B-1----:R1:W2:Y:S02]  /*9c80*/  SYNCS.PHASECHK.TRANS64.TRYWAIT P0, [R0+URZ], R2 ;  /* 0x00000002000075a7 */ /* 0x0022a400080011ff */
[----:B--2---:R-:W-:Y:S05]  /*9c90*/  @!P0 NANOSLEEP.SYNCS 0x989680 ;  /* 0x009896800000895d */ /* 0x004fea0003900000 */
[----:B------:R-:W2:Y:S02]  /*9ca0*/  @!P0 SYNCS.PHASECHK.TRANS64 P0, [R0+URZ], R2 ;  /* 0x00000002000085a7 */ /* 0x000ea400080010ff */
[----:B--2---:R-:W-:Y:S05]  /*9cb0*/  @!P0 BRA `(.L_x_200) ;  /* 0xfffffffc00f08947 */ /* 0x004fea000383ffff */
[----:B------:R-:W-:Y:S05]  /*9cc0*/  BRA `(.L_x_201) ;  /* 0xffffff9c00887947 */ /* 0x000fea000383ffff */
.L_x_61:
[----:B------:R-:W-:-:S07]  /*9cd0*/  MOV R0, UR5 ;  /* 0x0000000500007c02 */ /* 0x000fce0008000f00 */
.L_x_202:
[----:B-1----:R1:W2:Y:S02]  /*9ce0*/  SYNCS.PHASECHK.TRANS64.TRYWAIT P0, [R0+URZ], R2 ;  /* 0x00000002000075a7 */ /* 0x0022a400080011ff */
[----:B--2---:R-:W-:Y:S05]  /*9cf0*/  @!P0 NANOSLEEP.SYNCS 0x989680 ;  /* 0x009896800000895d */ /* 0x004fea0003900000 */
[----:B------:R-:W2:Y:S02]  /*9d00*/  @!P0 SYNCS.PHASECHK.TRANS64 P0, [R0+URZ], R2 ;  /* 0x00000002000085a7 */ /* 0x000ea400080010ff */
[----:B--2---:R-:W-:Y:S05]  /*9d10*/  @!P0 BRA `(.L_x_202) ;  /* 0xfffffffc00f08947 */ /* 0x004fea000383ffff */
[----:B------:R-:W-:Y:S05]  /*9d20*/  BRA `(.L_x_203) ;  /* 0xffffff9c00987947 */ /* 0x000fea000383ffff */
.L_x_62:
[----:B------:R-:W-:-:S07]  /*9d30*/  MOV R0, UR5 ;  /* 0x0000000500007c02 */ /* 0x000fce0008000f00 */
.L_x_204:
[----:B-1----:R1:W2:Y:S02]  /*9d40*/  SYNCS.PHASECHK.TRANS64.TRYWAIT P0, [R0+URZ], R2 ;  /* 0x00000002000075a7 */ /* 0x0022a400080011ff */
[----:B--2---:R-:W-:Y:S05]  /*9d50*/  @!P0 NANOSLEEP.SYNCS 0x989680 ;  /* 0x009896800000895d */ /* 0x004fea0003900000 */
[----:B------:R-:W2:Y:S02]  /*9d60*/  @!P0 SYNCS.PHASECHK.TRANS64 P0, [R0+URZ], R2 ;  /* 0x00000002000085a7 */ /* 0x000ea400080010ff */
[----:B--2---:R-:W-:Y:S05]  /*9d70*/  @!P0 BRA `(.L_x_204) ;  /* 0xfffffffc00f08947 */ /* 0x004fea000383ffff */
[----:B------:R-:W-:Y:S05]  /*9d80*/  BRA `(.L_x_205) ;  /* 0xffffff9c00a87947 */ /* 0x000fea000383ffff */
.L_x_63:
[----:B------:R-:W-:-:S07]  /*9d90*/  MOV R0, UR5 ;  /* 0x0000000500007c02 */ /* 0x000fce0008000f00 */
.L_x_206:
[----:B-1----:R1:W2:Y:S02]  /*9da0*/  SYNCS.PHASECHK.TRANS64.TRYWAIT P0, [R0+URZ], R2 ;  /* 0x00000002000075a7 */ /* 0x0022a400080011ff */
[----:B--2---:R-:W-:Y:S05]  /*9db0*/  @!P0 NANOSLEEP.SYNCS 0x989680 ;  /* 0x009896800000895d */ /* 0x004fea0003900000 */
[----:B------:R-:W2:Y:S02]  /*9dc0*/  @!P0 SYNCS.PHASECHK.TRANS64 P0, [R0+URZ], R2 ;  /* 0x00000002000085a7 */ /* 0x000ea400080010ff */
[----:B--2---:R-:W-:Y:S05]  /*9dd0*/  @!P0 BRA `(.L_x_206) ;  /* 0xfffffffc00f08947 */ /* 0x004fea000383ffff */
[----:B------:R-:W-:Y:S05]  /*9de0*/  BRA `(.L_x_207) ;  /* 0xffffff9c00b87947 */ /* 0x000fea000383ffff */
.L_x_64:
[----:B------:R-:W-:-:S07]  /*9df0*/  MOV R0, UR5 ;  /* 0x0000000500007c02 */ /* 0x000fce0008000f00 */
.L_x_208:
[----:B-1----:R1:W2:Y:S02]  /*9e00*/  SYNCS.PHASECHK.TRANS64.TRYWAIT P0, [R0+URZ], R2 ;  /* 0x00000002000075a7 */ /* 0x0022a400080011ff */
[----:B--2---:R-:W-:Y:S05]  /*9e10*/  @!P0 NANOSLEEP.SYNCS 0x989680 ;  /* 0x009896800000895d */ /* 0x004fea0003900000 */
[----:B------:R-:W2:Y:S02]  /*9e20*/  @!P0 SYNCS.PHASECHK.TRANS64 P0, [R0+URZ], R2 ;  /* 0x00000002000085a7 */ /* 0x000ea400080010ff */
[----:B--2---:R-:W-:Y:S05]  /*9e30*/  @!P0 BRA `(.L_x_208) ;  /* 0xfffffffc00f08947 */ /* 0x004fea000383ffff */
[----:B------:R-:W-:Y:S05]  /*9e40*/  BRA `(.L_x_209) ;  /* 0xffffff9c00c87947 */ /* 0x000fea000383ffff */
.L_x_65:
[----:B------:R-:W-:-:S07]  /*9e50*/  MOV R0, UR5 ;  /* 0x0000000500007c02 */ /* 0x000fce0008000f00 */
.L_x_210:
[----:B-1----:R1:W2:Y:S02]  /*9e60*/  SYNCS.PHASECHK.TRANS64.TRYWAIT P0, [R0+URZ], R2 ;  /* 0x00000002000075a7 */ /* 0x0022a400080011ff */
[----:B--2---:R-:W-:Y:S05]  /*9e70*/  @!P0 NANOSLEEP.SYNCS 0x989680 ;  /* 0x009896800000895d */ /* 0x004fea0003900000 */
[----:B------:R-:W2:Y:S02]  /*9e80*/  @!P0 SYNCS.PHASECHK.TRANS64 P0, [R0+URZ], R2 ;  /* 0x00000002000085a7 */ /* 0x000ea400080010ff */
[----:B--2---:R-:W-:Y:S05]  /*9e90*/  @!P0 BRA `(.L_x_210) ;  /* 0xfffffffc00f08947 */ /* 0x004fea000383ffff */
[----:B------:R-:W-:Y:S05]  /*9ea0*/  BRA `(.L_x_211) ;  /* 0xffffff9c00d87947 */ /* 0x000fea000383ffff */
.L_x_66:
[----:B------:R-:W-:-:S07]  /*9eb0*/  MOV R0, UR5 ;  /* 0x0000000500007c02 */ /* 0x000fce0008000f00 */
.L_x_212:
[----:B-1----:R1:W2:Y:S02]  /*9ec0*/  SYNCS.PHASECHK.TRANS64.TRYWAIT P0, [R0+URZ], R2 ;  /* 0x00000002000075a7 */ /* 0x0022a400080011ff */
[----:B--2---:R-:W-:Y:S05]  /*9ed0*/  @!P0 NANOSLEEP.SYNCS 0x989680 ;  /* 0x009896800000895d */ /* 0x004fea0003900000 */
[----:B------:R-:W2:Y:S02]  /*9ee0*/  @!P0 SYNCS.PHASECHK.TRANS64 P0, [R0+URZ], R2 ;  /* 0x00000002000085a7 */ /* 0x000ea400080010ff */
[----:B--2---:R-:W-:Y:S05]  /*9ef0*/  @!P0 BRA `(.L_x_212) ;  /* 0xfffffffc00f08947 */ /* 0x004fea000383ffff */
[----:B------:R-:W-:Y:S05]  /*9f00*/  BRA `(.L_x_213) ;  /* 0xffffff9c00e87947 */ /* 0x000fea000383ffff */
.L_x_67:
[----:B------:R-:W-:-:S07]  /*9f10*/  MOV R0, UR5 ;  /* 0x0000000500007c02 */ /* 0x000fce0008000f00 */
.L_x_214:
[----:B-1----:R1:W2:Y:S02]  /*9f20*/  SYNCS.PHASECHK.TRANS64.TRYWAIT P0, [R0+URZ], R2 ;  /* 0x00000002000075a7 */ /* 0x0022a400080011ff */
[----:B--2---:R-:W-:Y:S05]  /*9f30*/  @!P0 NANOSLEEP.SYNCS 0x989680 ;  /* 0x009896800000895d */ /* 0x004fea0003900000 */
[----:B------:R-:W2:Y:S02]  /*9f40*/  @!P0 SYNCS.PHASECHK.TRANS64 P0, [R0+URZ], R2 ;  /* 0x00000002000085a7 */ /* 0x000ea400080010ff */
[----:B--2---:R-:W-:Y:S05]  /*9f50*/  @!P0 BRA `(.L_x_214) ;  /* 0xfffffffc00f08947 */ /* 0x004fea000383ffff */
[----:B------:R-:W-:Y:S05]  /*9f60*/  BRA `(.L_x_215) ;  /* 0xffffff9c00f87947 */ /* 0x000fea000383ffff */
.L_x_68:
[----:B------:R-:W-:-:S07]  /*9f70*/  MOV R0, UR5 ;  /* 0x0000000500007c02 */ /* 0x000fce0008000f00 */
.L_x_216:
[----:B-1----:R1:W2:Y:S02]  /*9f80*/  SYNCS.PHASECHK.TRANS64.TRYWAIT P0, [R0+URZ], R2 ;  /* 0x00000002000075a7 */ /* 0x0022a400080011ff */
[----:B--2---:R-:W-:Y:S05]  /*9f90*/  @!P0 NANOSLEEP.SYNCS 0x989680 ;  /* 0x009896800000895d */ /* 0x004fea0003900000 */
[----:B------:R-:W2:Y:S02]  /*9fa0*/  @!P0 SYNCS.PHASECHK.TRANS64 P0, [R0+URZ], R2 ;  /* 0x00000002000085a7 */ /* 0x000ea400080010ff */
[----:B--2---:R-:W-:Y:S05]  /*9fb0*/  @!P0 BRA `(.L_x_216) ;  /* 0xfffffffc00f08947 */ /* 0x004fea000383ffff */
[----:B------:R-:W-:Y:S05]  /*9fc0*/  BRA `(.L_x_217) ;  /* 0xffffffa000087947 */ /* 0x000fea000383ffff */
.L_x_69:
[----:B------:R-:W-:-:S07]  /*9fd0*/  MOV R0, UR5 ;  /* 0x0000000500007c02 */ /* 0x000fce0008000f00 */
.L_x_218:
[----:B-1----:R1:W2:Y:S02]  /*9fe0*/  SYNCS.PHASECHK.TRANS64.TRYWAIT P0, [R0+URZ], R2 ;  /* 0x00000002000075a7 */ /* 0x0022a400080011ff */
[----:B--2---:R-:W-:Y:S05]  /*9ff0*/  @!P0 NANOSLEEP.SYNCS 0x989680 ;  /* 0x009896800000895d */ /* 0x004fea0003900000 */
[----:B------:R-:W2:Y:S02]  /*a000*/  @!P0 SYNCS.PHASECHK.TRANS64 P0, [R0+URZ], R2 ;  /* 0x00000002000085a7 */ /* 0x000ea400080010ff */
[----:B--2---:R-:W-:Y:S05]  /*a010*/  @!P0 BRA `(.L_x_218) ;  /* 0xfffffffc00f08947 */ /* 0x004fea000383ffff */
[----:B------:R-:W-:Y:S05]  /*a020*/  BRA `(.L_x_219) ;  /* 0xffffffa000187947 */ /* 0x000fea000383ffff */
.L_x_70:
[----:B------:R-:W-:-:S07]  /*a030*/  MOV R0, UR5 ;  /* 0x0000000500007c02 */ /* 0x000fce0008000f00 */
.L_x_220:
[----:B-1----:R1:W2:Y:S02]  /*a040*/  SYNCS.PHASECHK.TRANS64.TRYWAIT P0, [R0+URZ], R2 ;  /* 0x00000002000075a7 */ /* 0x0022a400080011ff */
[----:B--2---:R-:W-:Y:S05]  /*a050*/  @!P0 NANOSLEEP.SYNCS 0x989680 ;  /* 0x009896800000895d */ /* 0x004fea0003900000 */
[----:B------:R-:W2:Y:S02]  /*a060*/  @!P0 SYNCS.PHASECHK.TRANS64 P0, [R0+URZ], R2 ;  /* 0x00000002000085a7 */ /* 0x000ea400080010ff */
[----:B--2---:R-:W-:Y:S05]  /*a070*/  @!P0 BRA `(.L_x_220) ;  /* 0xfffffffc00f08947 */ /* 0x004fea000383ffff */
[----:B------:R-:W-:Y:S05]  /*a080*/  BRA `(.L_x_221) ;  /* 0xffffffa000287947 */ /* 0x000fea000383ffff */
.L_x_71:
[----:B------:R-:W-:-:S07]  /*a090*/  MOV R0, UR5 ;  /* 0x0000000500007c02 */ /* 0x000fce0008000f00 */
.L_x_222:
[----:B-1----:R1:W2:Y:S02]  /*a0a0*/  SYNCS.PHASECHK.TRANS64.TRYWAIT P0, [R0+URZ], R2 ;  /* 0x00000002000075a7 */ /* 0x0022a400080011ff */
[----:B--2---:R-:W-:Y:S05]  /*a0b0*/  @!P0 NANOSLEEP.SYNCS 0x989680 ;  /* 0x009896800000895d */ /* 0x004fea0003900000 */
[----:B------:R-:W2:Y:S02]  /*a0c0*/  @!P0 SYNCS.PHASECHK.TRANS64 P0, [R0+URZ], R2 ;  /* 0x00000002000085a7 */ /* 0x000ea400080010ff */
[----:B--2---:R-:W-:Y:S05]  /*a0d0*/  @!P0 BRA `(.L_x_222) ;  /* 0xfffffffc00f08947 */ /* 0x004fea000383ffff */
[----:B------:R-:W-:Y:S05]  /*a0e0*/  BRA `(.L_x_223) ;  /* 0xffffffa000387947 */ /* 0x000fea000383ffff */
.L_x_72:
[----:B------:R-:W-:-:S07]  /*a0f0*/  MOV R0, UR5 ;  /* 0x0000000500007c02 */ /* 0x000fce0008000f00 */
.L_x_224:
[----:B-1----:R1:W2:Y:S02]  /*a100*/  SYNCS.PHASECHK.TRANS64.TRYWAIT P0, [R0+URZ], R2 ;  /* 0x00000002000075a7 */ /* 0x0022a400080011ff */
[----:B--2---:R-:W-:Y:S05]  /*a110*/  @!P0 NANOSLEEP.SYNCS 0x989680 ;  /* 0x009896800000895d */ /* 0x004fea0003900000 */
[----:B------:R-:W2:Y:S02]  /*a120*/  @!P0 SYNCS.PHASECHK.TRANS64 P0, [R0+URZ], R2 ;  /* 0x00000002000085a7 */ /* 0x000ea400080010ff */
[----:B--2---:R-:W-:Y:S05]  /*a130*/  @!P0 BRA `(.L_x_224) ;  /* 0xfffffffc00f08947 */ /* 0x004fea000383ffff */
[----:B------:R-:W-:Y:S05]  /*a140*/  BRA `(.L_x_225) ;  /* 0xffffffa000487947 */ /* 0x000fea000383ffff */
.L_x_73:
[----:B------:R-:W-:-:S07]  /*a150*/  MOV R0, UR5 ;  /* 0x0000000500007c02 */ /* 0x000fce0008000f00 */
.L_x_226:
[----:B-1----:R1:W2:Y:S02]  /*a160*/  SYNCS.PHASECHK.TRANS64.TRYWAIT P0, [R0+URZ], R2 ;  /* 0x00000002000075a7 */ /* 0x0022a400080011ff */
[----:B--2---:R-:W-:Y:S05]  /*a170*/  @!P0 NANOSLEEP.SYNCS 0x989680 ;  /* 0x009896800000895d */ /* 0x004fea0003900000 */
[----:B------:R-:W2:Y:S02]  /*a180*/  @!P0 SYNCS.PHASECHK.TRANS64 P0, [R0+URZ], R2 ;  /* 0x00000002000085a7 */ /* 0x000ea400080010ff */
[----:B--2---:R-:W-:Y:S05]  /*a190*/  @!P0 BRA `(.L_x_226) ;  /* 0xfffffffc00f08947 */ /* 0x004fea000383ffff */
[----:B------:R-:W-:Y:S05]  /*a1a0*/  BRA `(.L_x_227) ;  /* 0xffffffa000587947 */ /* 0x000fea000383ffff */
.L_x_74:
[----:B------:R-:W-:-:S07]  /*a1b0*/  MOV R0, UR5 ;  /* 0x0000000500007c02 */ /* 0x000fce0008000f00 */
.L_x_228:
[----:B-1----:R1:W2:Y:S02]  /*a1c0*/  SYNCS.PHASECHK.TRANS64.TRYWAIT P0, [R0+URZ], R2 ;  /* 0x00000002000075a7 */ /* 0x0022a400080011ff */
[----:B--2---:R-:W-:Y:S05]  /*a1d0*/  @!P0 NANOSLEEP.SYNCS 0x989680 ;  /* 0x009896800000895d */ /* 0x004fea0003900000 */
[----:B------:R-:W2:Y:S02]  /*a1e0*/  @!P0 SYNCS.PHASECHK.TRANS64 P0, [R0+URZ], R2 ;  /* 0x00000002000085a7 */ /* 0x000ea400080010ff */
[----:B--2---:R-:W-:Y:S05]  /*a1f0*/  @!P0 BRA `(.L_x_228) ;  /* 0xfffffffc00f08947 */ /* 0x004fea000383ffff */
[----:B------:R-:W-:Y:S05]  /*a200*/  BRA `(.L_x_229) ;  /* 0xffffffa000687947 */ /* 0x000fea000383ffff */
.L_x_77:
[----:B------:R-:W-:-:S07]  /*a210*/  MOV R4, UR4 ;  /* 0x0000000400047c02 */ /* 0x000fce0008000f00 */
.L_x_230:
[----:B--2---:R2:W3:Y:S02]  /*a220*/  SYNCS.PHASECHK.TRANS64.TRYWAIT P1, [R4+URZ+0x278], R6 ;  /* 0x00027806040075a7 */ /* 0x0044e400080211ff */
[----:B---3--:R-:W-:Y:S05]  /*a230*/  @!P1 NANOSLEEP.SYNCS 0x989680 ;  /* 0x009896800000995d */ /* 0x008fea0003900000 */
[----:B------:R-:W3:Y:S02]  /*a240*/  @!P1 SYNCS.PHASECHK.TRANS64 P1, [R4+URZ+0x278], R6 ;  /* 0x00027806040095a7 */ /* 0x000ee400080210ff */
[----:B---3--:R-:W-:Y:S05]  /*a250*/  @!P1 BRA `(.L_x_230) ;  /* 0xfffffffc00f09947 */ /* 0x008fea000383ffff */
[----:B------:R-:W-:Y:S05]  /*a260*/  BRA `(.L_x_231) ;  /* 0xffffffa000d87947 */ /* 0x000fea000383ffff */
.L_x_78:
[----:B--2---:R-:W-:-:S07]  /*a270*/  MOV R4, UR4 ;  /* 0x0000000400047c02 */ /* 0x004fce0008000f00 */
.L_x_232:
[----:B--2---:R2:W3:Y:S02]  /*a280*/  SYNCS.PHASECHK.TRANS64.TRYWAIT P1, [R4+URZ+0x270], R5 ;  /* 0x00027005040075a7 */ /* 0x0044e400080211ff */
[----:B---3--:R-:W-:Y:S05]  /*a290*/  @!P1 NANOSLEEP.SYNCS 0x989680 ;  /* 0x009896800000995d */ /* 0x008fea0003900000 */
[----:B------:R-:W3:Y:S02]  /*a2a0*/  @!P1 SYNCS.PHASECHK.TRANS64 P1, [R4+URZ+0x270], R5 ;  /* 0x00027005040095a7 */ /* 0x000ee400080210ff */
[----:B---3--:R-:W-:Y:S05]  /*a2b0*/  @!P1 BRA `(.L_x_232) ;  /* 0xfffffffc00f09947 */ /* 0x008fea000383ffff */
[----:B------:R-:W-:Y:S05]  /*a2c0*/  BRA `(.L_x_233) ;  /* 0xffffffa000e07947 */ /* 0x000fea000383ffff */
.L_x_88:
[----:B--2---:R-:W-:-:S04]  /*a2d0*/  MOV R5, UR5 ;  /* 0x0000000500057c02 */ /* 0x004fc80008000f00 */
[----:B------:R2:W3:Y:S03]  /*a2e0*/  SYNCS.PHASECHK.TRANS64.TRYWAIT P0, [R5+URZ+0x8], R6 ;  /* 0x00000806050075a7 */ /* 0x0004e600080011ff */
[----:B---3--:R-:W-:Y:S05]  /*a2f0*/  @!P0 NANOSLEEP.SYNCS 0x989680 ;  /* 0x009896800000895d */ /* 0x008fea0003900000 */
[----:B------:R-:W3:Y:S02]  /*a300*/  @!P0 SYNCS.PHASECHK.TRANS64 P0, [R5+URZ+0x8], R6 ;  /* 0x00000806050085a7 */ /* 0x000ee400080010ff */
[----:B---3--:R-:W-:Y:S05]  /*a310*/  @!P0 BRA `(.L_x_88) ;  /* 0xfffffffc00ec8947 */ /* 0x008fea000383ffff */
[----:B------:R-:W-:Y:S05]  /*a320*/  BRA `(.L_x_87) ;  /* 0xffffffa400ac7947 */ /* 0x000fea000383ffff */
.L_x_90:
[----:B------:R-:W-:Y:S01]  /*a330*/  BSSY B0, `(.L_x_234) ;  /* 0x0000006000007945 */ /* 0x000fe20003800000 */
[----:B------:R-:W-:-:S07]  /*a340*/  MOV R15, 0xffffffff ;  /* 0xffffffff000f7802 */ /* 0x000fce0000000f00 */
[----:B-12--5:R-:W-:Y:S05]  /*a350*/  WARPSYNC.COLLECTIVE R15, `(.L_x_235) ;  /* 0x000000000f0c7348 */ /* 0x026fea0003c00000 */
[----:B------:R-:W-:Y:S02]  /*a360*/  ELECT P6, UR79, PT ;  /* 0x00000000004f782f */ /* 0x000fe400038c0000 */
[----:B------:R-:W-:Y:S01]  /*a370*/  MOV R14, UR79 ;  /* 0x0000004f000e7c02 */ /* 0x000fe20008000f00 */
[----:B-12--5:R-:W-:Y:S10]  /*a380*/  ENDCOLLECTIVE ;  /* 0x000000000000791b */ /* 0x026ff40003800000 */
.L_x_235:
[----:B------:R-:W-:Y:S05]  /*a390*/  BSYNC B0 ;  /* 0x0000000000007941 */ /* 0x000fea0003800000 */
.L_x_234:
[----:B------:R-:W-:Y:S05]  /*a3a0*/  BRA `(.L_x_236) ;  /* 0xffffffa400dc7947 */ /* 0x000fea000383ffff */
.L_x_92:
[----:B--2---:R-:W-:-:S04]  /*a3b0*/  MOV R3, UR5 ;  /* 0x0000000500037c02 */ /* 0x004fc80008000f00 */
[----:B------:R2:W3:Y:S03]  /*a3c0*/  SYNCS.PHASECHK.TRANS64.TRYWAIT P0, [R3+URZ+0x8], R4 ;  /* 0x00000804030075a7 */ /* 0x0004e600080011ff */
[----:B---3--:R-:W-:Y:S05]  /*a3d0*/  @!P0 NANOSLEEP.SYNCS 0x989680 ;  /* 0x009896800000895d */ /* 0x008fea0003900000 */
[----:B------:R-:W3:Y:S02]  /*a3e0*/  @!P0 SYNCS.PHASECHK.TRANS64 P0, [R3+URZ+0x8], R4 ;  /* 0x00000804030085a7 */ /* 0x000ee400080010ff */
[----:B---3--:R-:W-:Y:S05]  /*a3f0*/  @!P0 BRA `(.L_x_92) ;  /* 0xfffffffc00ec8947 */ /* 0x008fea000383ffff */
[----:B------:R-:W-:Y:S05]  /*a400*/  BRA `(.L_x_91) ;  /* 0xffffffa400e07947 */ /* 0x000fea000383ffff */
.L_x_93:
[----:B------:R-:W-:-:S07]  /*a410*/  MOV R4, UR17 ;  /* 0x0000001100047c02 */ /* 0x000fce0008000f00 */
.L_x_237:
[----:B-1----:R1:W2:Y:S02]  /*a420*/  SYNCS.PHASECHK.TRANS64.TRYWAIT P0, [R4+URZ+0x270], R5 ;  /* 0x00027005040075a7 */ /* 0x0022a400080011ff */
[----:B--2---:R-:W-:Y:S05]  /*a430*/  @!P0 NANOSLEEP.SYNCS 0x989680 ;  /* 0x009896800000895d */ /* 0x004fea0003900000 */
[----:B------:R-:W2:Y:S02]  /*a440*/  @!P0 SYNCS.PHASECHK.TRANS64 P0, [R4+URZ+0x270], R5 ;  /* 0x00027005040085a7 */ /* 0x000ea400080010ff */
[----:B--2---:R-:W-:Y:S05]  /*a450*/  @!P0 BRA `(.L_x_237) ;  /* 0xfffffffc00f08947 */ /* 0x004fea000383ffff */
[----:B------:R-:W-:Y:S05]  /*a460*/  BRA `(.L_x_238) ;  /* 0xffffffa800c87947 */ /* 0x000fea000383ffff */
.L_x_95:
[----:B------:R-:W-:-:S07]  /*a470*/  MOV R4, UR22 ;  /* 0x0000001600047c02 */ /* 0x000fce0008000f00 */
.L_x_239:
[----:B-1----:R1:W2:Y:S02]  /*a480*/  SYNCS.PHASECHK.TRANS64.TRYWAIT P0, [R4+URZ+0x290], R5 ;  /* 0x00029005040075a7 */ /* 0x0022a400080011ff */
[----:B--2---:R-:W-:Y:S05]  /*a490*/  @!P0 NANOSLEEP.SYNCS 0x989680 ;  /* 0x009896800000895d */ /* 0x004fea0003900000 */
[----:B------:R-:W2:Y:S02]  /*a4a0*/  @!P0 SYNCS.PHASECHK.TRANS64 P0, [R4+URZ+0x290], R5 ;  /* 0x00029005040085a7 */ /* 0x000ea400080010ff */
[----:B--2---:R-:W-:Y:S05]  /*a4b0*/  @!P0 BRA `(.L_x_239) ;  /* 0xfffffffc00f08947 */ /* 0x004fea000383ffff */
[----:B------:R-:W-:Y:S05]  /*a4c0*/  BRA `(.L_x_94) ;  /* 0xffffffa800e87947 */ /* 0x000fea000383ffff */
.L_x_99:
[----:B-1----:R-:W-:Y:S07]  /*a4d0*/  MOV R4, UR10 ;  /* 0x0000000a00047c02 */ /* 0x002fee0008000f00 */
.L_x_240:
[----:B-1----:R1:W2:Y:S02]  /*a4e0*/  SYNCS.PHASECHK.TRANS64.TRYWAIT P0, [R4+URZ], R6 ;  /* 0x00000006040075a7 */ /* 0x0022a400080011ff */
[----:B--2---:R-:W-:Y:S05]  /*a4f0*/  @!P0 NANOSLEEP.SYNCS 0x989680 ;  /* 0x009896800000895d */ /* 0x004fea0003900000 */
[----:B------:R-:W2:Y:S02]  /*a500*/  @!P0 SYNCS.PHASECHK.TRANS64 P0, [R4+URZ], R6 ;  /* 0x00000006040085a7 */ /* 0x000ea400080010ff */
[----:B--2---:R-:W-:Y:S05]  /*a510*/  @!P0 BRA `(.L_x_240) ;  /* 0xfffffffc00f08947 */ /* 0x004fea000383ffff */
[----:B------:R-:W-:Y:S05]  /*a520*/  BRA `(.L_x_98) ;  /* 0xffffffac000c7947 */ /* 0x000fea000383ffff */
.L_x_103:
[----:B--2---:R-:W-:-:S07]  /*a530*/  MOV R0, UR4 ;  /* 0x0000000400007c02 */ /* 0x004fce0008000f00 */
.L_x_241:
[----:B-1----:R1:W2:Y:S02]  /*a540*/  SYNCS.PHASECHK.TRANS64.TRYWAIT P0, [R0+URZ], R2 ;  /* 0x00000002000075a7 */ /* 0x0022a400080011ff */
[----:B--2---:R-:W-:Y:S05]  /*a550*/  @!P0 NANOSLEEP.SYNCS 0x989680 ;  /* 0x009896800000895d */ /* 0x004fea0003900000 */
[----:B------:R-:W2:Y:S02]  /*a560*/  @!P0 SYNCS.PHASECHK.TRANS64 P0, [R0+URZ], R2 ;  /* 0x00000002000085a7 */ /* 0x000ea400080010ff */
[----:B--2---:R-:W-:Y:S05]  /*a570*/  @!P0 BRA `(.L_x_241) ;  /* 0xfffffffc00f08947 */ /* 0x004fea000383ffff */
[----:B------:R-:W-:Y:S05]  /*a580*/  BRA `(.L_x_242) ;  /* 0xffffffac00e47947 */ /* 0x000fea000383ffff */
.L_x_106:
[----:B------:R-:W-:-:S07]  /*a590*/  MOV R0, UR17 ;  /* 0x0000001100007c02 */ /* 0x000fce0008000f00 */
.L_x_243:
[----:B-1----:R1:W2:Y:S02]  /*a5a0*/  SYNCS.PHASECHK.TRANS64.TRYWAIT P1, [R0+URZ+0x2a0], R2 ;  /* 0x0002a002000075a7 */ /* 0x0022a400080211ff */
[----:B--2---:R-:W-:Y:S05]  /*a5b0*/  @!P1 NANOSLEEP.SYNCS 0x989680 ;  /* 0x009896800000995d */ /* 0x004fea0003900000 */
[----:B------:R-:W2:Y:S02]  /*a5c0*/  @!P1 SYNCS.PHASECHK.TRANS64 P1, [R0+URZ+0x2a0], R2 ;  /* 0x0002a002000095a7 */ /* 0x000ea400080210ff */
[----:B--2---:R-:W-:Y:S05]  /*a5d0*/  @!P1 BRA `(.L_x_243) ;  /* 0xfffffffc00f09947 */ /* 0x004fea000383ffff */
[----:B------:R-:W-:Y:S05]  /*a5e0*/  BRA `(.L_x_244) ;  /* 0xffffffb000307947 */ /* 0x000fea000383ffff */
.L_x_111:
[----:B------:R-:W-:Y:S07]  /*a5f0*/  MOV R0, UR31 ;  /* 0x0000001f00007c02 */ /* 0x000fee0008000f00 */
.L_x_245:
[----:B--2---:R2:W4:Y:S02]  /*a600*/  SYNCS.PHASECHK.TRANS64.TRYWAIT P0, [R0+URZ+0x270], R2 ;  /* 0x00027002000075a7 */ /* 0x00452400080011ff */
[----:B----4-:R-:W-:Y:S05]  /*a610*/  @!P0 NANOSLEEP.SYNCS 0x989680 ;  /* 0x009896800000895d */ /* 0x010fea0003900000 */
[----:B------:R-:W4:Y:S02]  /*a620*/  @!P0 SYNCS.PHASECHK.TRANS64 P0, [R0+URZ+0x270], R2 ;  /* 0x00027002000085a7 */ /* 0x000f2400080010ff */
[----:B----4-:R-:W-:Y:S05]  /*a630*/  @!P0 BRA `(.L_x_245) ;  /* 0xfffffffc00f08947 */ /* 0x010fea000383ffff */
[----:B------:R-:W-:Y:S05]  /*a640*/  BRA `(.L_x_246) ;  /* 0xffffffb400687947 */ /* 0x000fea000383ffff */
.L_x_114:
[----:B------:R-:W-:Y:S07]  /*a650*/  MOV R0, UR31 ;  /* 0x0000001f00007c02 */ /* 0x000fee0008000f00 */
.L_x_247:
[----:B-1----:R1:W2:Y:S02]  /*a660*/  SYNCS.PHASECHK.TRANS64.TRYWAIT P2, [R0+URZ+0x268], R2 ;  /* 0x00026802000075a7 */ /* 0x0022a400080411ff */
[----:B--2---:R-:W-:Y:S05]  /*a670*/  @!P2 NANOSLEEP.SYNCS 0x989680 ;  /* 0x009896800000a95d */ /* 0x004fea0003900000 */
[----:B------:R-:W2:Y:S02]  /*a680*/  @!P2 SYNCS.PHASECHK.TRANS64 P2, [R0+URZ+0x268], R2 ;  /* 0x000268020000a5a7 */ /* 0x000ea400080410ff */
[----:B--2---:R-:W-:Y:S05]  /*a690*/  @!P2 BRA `(.L_x_247) ;  /* 0xfffffffc00f0a947 */ /* 0x004fea000383ffff */
[----:B------:R-:W-:Y:S05]  /*a6a0*/  BRA `(.L_x_113) ;  /* 0xffffffb800c87947 */ /* 0x000fea000383ffff */
.L_x_117:
[----:B------:R-:W-:Y:S07]  /*a6b0*/  MOV R0, UR7 ;  /* 0x0000000700007c02 */ /* 0x000fee0008000f00 */
.L_x_248:
[----:B-1----:R1:W2:Y:S02]  /*a6c0*/  SYNCS.PHASECHK.TRANS64.TRYWAIT P1, [R0+URZ+0x248], R2 ;  /* 0x00024802000075a7 */ /* 0x0022a400080211ff */
[----:B--2---:R-:W-:Y:S05]  /*a6d0*/  @!P1 NANOSLEEP.SYNCS 0x989680 ;  /* 0x009896800000995d */ /* 0x004fea0003900000 */
[----:B------:R-:W2:Y:S02]  /*a6e0*/  @!P1 SYNCS.PHASECHK.TRANS64 P1, [R0+URZ+0x248], R2 ;  /* 0x00024802000095a7 */ /* 0x000ea400080210ff */
[----:B--2---:R-:W-:Y:S05]  /*a6f0*/  @!P1 BRA `(.L_x_248) ;  /* 0xfffffffc00f09947 */ /* 0x004fea000383ffff */
[----:B------:R-:W-:Y:S05]  /*a700*/  BRA `(.L_x_249) ;  /* 0xffffffbc00607947 */ /* 0x000fea000383ffff */
.L_x_118:
[----:B------:R-:W-:Y:S07]  /*a710*/  MOV R0, UR5 ;  /* 0x0000000500007c02 */ /* 0x000fee0008000f00 */
.L_x_250:
[----:B-1----:R1:W2:Y:S02]  /*a720*/  SYNCS.PHASECHK.TRANS64.TRYWAIT P0, [R0+URZ+0x248], R2 ;  /* 0x00024802000075a7 */ /* 0x0022a400080011ff */
[----:B--2---:R-:W-:Y:S05]  /*a730*/  @!P0 NANOSLEEP.SYNCS 0x989680 ;  /* 0x009896800000895d */ /* 0x004fea0003900000 */
[----:B------:R-:W2:Y:S02]  /*a740*/  @!P0 SYNCS.PHASECHK.TRANS64 P0, [R0+URZ+0x248], R2 ;  /* 0x00024802000085a7 */ /* 0x000ea400080010ff */
[----:B--2---:R-:W-:Y:S05]  /*a750*/  @!P0 BRA `(.L_x_250) ;  /* 0xfffffffc00f08947 */ /* 0x004fea000383ffff */
[----:B------:R-:W-:Y:S05]  /*a760*/  BRA `(.L_x_251) ;  /* 0xffffffbc00ec7947 */ /* 0x000fea000383ffff */
.L_x_120:
[----:B------:R-:W-:-:S07]  /*a770*/  MOV R0, UR4 ;  /* 0x0000000400007c02 */ /* 0x000fce0008000f00 */
.L_x_252:
[----:B-1----:R1:W3:Y:S02]  /*a780*/  SYNCS.PHASECHK.TRANS64.TRYWAIT P0, [R0+URZ], R2 ;  /* 0x00000002000075a7 */ /* 0x0022e400080011ff */
[----:B---3--:R-:W-:Y:S05]  /*a790*/  @!P0 NANOSLEEP.SYNCS 0x989680 ;  /* 0x009896800000895d */ /* 0x008fea0003900000 */
[----:B------:R-:W3:Y:S02]  /*a7a0*/  @!P0 SYNCS.PHASECHK.TRANS64 P0, [R0+URZ], R2 ;  /* 0x00000002000085a7 */ /* 0x000ee400080010ff */
[----:B---3--:R-:W-:Y:S05]  /*a7b0*/  @!P0 BRA `(.L_x_252) ;  /* 0xfffffffc00f08947 */ /* 0x008fea000383ffff */
[----:B------:R-:W-:Y:S05]  /*a7c0*/  BRA `(.L_x_253) ;  /* 0xffffffc0009c7947 */ /* 0x000fea000383ffff */
.L_x_121:
[----:B------:R-:W-:-:S07]  /*a7d0*/  MOV R0, UR5 ;  /* 0x0000000500007c02 */ /* 0x000fce0008000f00 */
.L_x_254:
[----:B-1----:R1:W2:Y:S02]  /*a7e0*/  SYNCS.PHASECHK.TRANS64.TRYWAIT P0, [R0+URZ], R2 ;  /* 0x00000002000075a7 */ /* 0x0022a400080011ff */
[----:B--2---:R-:W-:Y:S05]  /*a7f0*/  @!P0 NANOSLEEP.SYNCS 0x989680 ;  /* 0x009896800000895d */ /* 0x004fea0003900000 */
[----:B------:R-:W2:Y:S02]  /*a800*/  @!P0 SYNCS.PHASECHK.TRANS64 P0, [R0+URZ], R2 ;  /* 0x00000002000085a7 */ /* 0x000ea400080010ff */
[----:B--2---:R-:W-:Y:S05]  /*a810*/  @!P0 BRA `(.L_x_254) ;  /* 0xfffffffc00f08947 */ /* 0x004fea000383ffff */
[----:B------:R-:W-:Y:S05]  /*a820*/  BRA `(.L_x_255) ;  /* 0xffffffc000a87947 */ /* 0x000fea000383ffff */
.L_x_123:
[----:B------:R-:W-:Y:S07]  /*a830*/  MOV R0, UR45 ;  /* 0x0000002d00007c02 */ /* 0x000fee0008000f00 */
.L_x_256:
[----:B-1----:R1:W2:Y:S02]  /*a840*/  SYNCS.PHASECHK.TRANS64.TRYWAIT P0, [R0+URZ+0x270], R2 ;  /* 0x00027002000075a7 */ /* 0x0022a400080011ff */
[----:B--2---:R-:W-:Y:S05]  /*a850*/  @!P0 NANOSLEEP.SYNCS 0x989680 ;  /* 0x009896800000895d */ /* 0x004fea0003900000 */
[----:B------:R-:W2:Y:S02]  /*a860*/  @!P0 SYNCS.PHASECHK.TRANS64 P0, [R0+URZ+0x270], R2 ;  /* 0x00027002000085a7 */ /* 0x000ea400080010ff */
[----:B--2---:R-:W-:Y:S05]  /*a870*/  @!P0 BRA `(.L_x_256) ;  /* 0xfffffffc00f08947 */ /* 0x004fea000383ffff */
[----:B------:R-:W-:Y:S05]  /*a880*/  BRA `(.L_x_257) ;  /* 0xffffffc400907947 */ /* 0x000fea000383ffff */
.L_x_133:
[----:B-1----:R1:W3:Y:S02]  /*a890*/  SYNCS.PHASECHK.TRANS64.TRYWAIT P1, [R0+URZ+0x230], R2 ;  /* 0x00023002000075a7 */ /* 0x0022e400080211ff */
[----:B---3--:R-:W-:Y:S05]  /*a8a0*/  @!P1 NANOSLEEP.SYNCS 0x989680 ;  /* 0x009896800000995d */ /* 0x008fea0003900000 */
[----:B------:R-:W3:Y:S02]  /*a8b0*/  @!P1 SYNCS.PHASECHK.TRANS64 P1, [R0+URZ+0x230], R2 ;  /* 0x00023002000095a7 */ /* 0x000ee400080210ff */
[----:B---3--:R-:W-:Y:S05]  /*a8c0*/  @!P1 BRA `(.L_x_133) ;  /* 0xfffffffc00f09947 */ /* 0x008fea000383ffff */
[----:B------:R-:W-:Y:S05]  /*a8d0*/  BRA `(.L_x_132) ;  /* 0xffffffd400587947 */ /* 0x000fea000383ffff */
.L_x_135:
[----:B-1----:R1:W4:Y:S02]  /*a8e0*/  SYNCS.PHASECHK.TRANS64.TRYWAIT P0, [R59+URZ+0x280], R3 ;  /* 0x000280033b0075a7 */ /* 0x00232400080011ff */
[----:B----4-:R-:W-:Y:S05]  /*a8f0*/  @!P0 NANOSLEEP.SYNCS 0x989680 ;  /* 0x009896800000895d */ /* 0x010fea0003900000 */
[----:B------:R-:W4:Y:S02]  /*a900*/  @!P0 SYNCS.PHASECHK.TRANS64 P0, [R59+URZ+0x280], R3 ;  /* 0x000280033b0085a7 */ /* 0x000f2400080010ff */
[----:B----4-:R-:W-:Y:S05]  /*a910*/  @!P0 BRA `(.L_x_135) ;  /* 0xfffffffc00f08947 */ /* 0x010fea000383ffff */
[----:B------:R-:W-:Y:S05]  /*a920*/  BRA `(.L_x_134) ;  /* 0xffffffd400887947 */ /* 0x000fea000383ffff */
.L_x_146:
[----:B-1----:R1:W2:Y:S02]  /*a930*/  SYNCS.PHASECHK.TRANS64.TRYWAIT P0, [R3+URZ+0x230], R27 ;  /* 0x0002301b030075a7 */ /* 0x0022a400080011ff */
[----:B--2---:R-:W-:Y:S05]  /*a940*/  @!P0 NANOSLEEP.SYNCS 0x989680 ;  /* 0x009896800000895d */ /* 0x004fea0003900000 */
[----:B------:R-:W2:Y:S02]  /*a950*/  @!P0 SYNCS.PHASECHK.TRANS64 P0, [R3+URZ+0x230], R27 ;  /* 0x0002301b030085a7 */ /* 0x000ea400080010ff */
[----:B--2---:R-:W-:Y:S05]  /*a960*/  @!P0 BRA `(.L_x_146) ;  /* 0xfffffffc00f08947 */ /* 0x004fea000383ffff */
[----:B------:R-:W-:Y:S05]  /*a970*/  BRA `(.L_x_145) ;  /* 0xffffffdc00bc7947 */ /* 0x000fea000383ffff */
        .weak           $__internal_0_$__cuda_sm10x_tcgen05_guardrail_trap_col_being_dealloced_not_returned_by_alloc
        .type           $__internal_0_$__cuda_sm10x_tcgen05_guardrail_trap_col_being_dealloced_not_returned_by_alloc,@function
        .size           $__internal_0_$__cuda_sm10x_tcgen05_guardrail_trap_col_being_dealloced_not_returned_by_alloc,($__internal_1_$__cuda_sm10x_tcgen05_guardrail_trap_phase_invalid_during_alloc - $__internal_0_$__cuda_sm10x_tcgen05_guardrail_trap_col_being_dealloced_not_returned_by_alloc)
$__internal_0_$__cuda_sm10x_tcgen05_guardrail_trap_col_being_dealloced_not_returned_by_alloc:
[----:B------:R-:W-:Y:S05]  /*a980*/  BPT.TRAP 0x1 ;  /* 0x000000040000795c */ /* 0x000fea0000300000 */
[----:B------:R-:W-:-:S04]  /*a990*/  HFMA2 R3, -RZ, RZ, 0, 0 ;  /* 0x00000000ff037431 */ /* 0x000fc800000001ff */
[----:B------:R-:W-:Y:S05]  /*a9a0*/  RET.REL.NODEC R2 `(_ZN7cutlass13device_kernelINS_4conv6kernel13ConvUniversalINS1_16ConvProblemShapeILNS1_8OperatorE1ELi2EEENS1_10collective14CollectiveConvINS1_47MainloopSm100TmaUmmaWarpSpecializedImplicitGemmILS5_1ELi35ELi2ELi1ELi2EN4cute5tupleIJNSA_1CILi2EEENSC_ILi1EEESE_EEEEENSB_IJNSC_ILi128EEENSC_ILi64EEENSB_IJNSC_ILi32EEEEEEEEENS_10bfloat16_tESM_NSA_8TiledMMAINSA_8MMA_AtomIJNSA_26SM100_MMA_F16BF16_2x1SM_SSISM_SM_fLi128ELi64ELNSA_4UMMA5MajorE0ELSR_1ELNSQ_7ScaleInE0ELSS_0EEEEEENSA_6LayoutINSB_IJSE_SE_SE_EEENSB_IJNSC_ILi0EEESX_SX_EEEEENSB_IJNSA_10UnderscoreES10_S10_EEEEENS7_6detail27Sm100ImplicitGemmTileTraitsINSA_25SM100_TMA_2SM_LOAD_IM2COLENSA_14ComposedLayoutINSA_7SwizzleILi2ELi4ELi3EEENSA_18smem_ptr_flag_bitsILi16EEENSV_INSB_IJNSC_ILi8EEESJ_EEENSB_IJSJ_SE_EEEEEEEvEENS14_INSA_18SM100_TMA_2SM_LOADENS16_IS18_S1A_NSV_INSB_IJSJ_S1B_EEENSB_IJSE_SJ_EEEEEEEvEEEENS_8epilogue10collective18CollectiveEpilogueINS1O_23Sm100TmaWarpSpecializedILi3ELi2ELi16ELb1ELb0EEEJNSB_IJSI_SI_SK_EEENSB_IJNSV_ISI_SE_EENSV_INSB_IJNSC_ILi16EEESD_EEES1J_EEEEESM_NSB_IJNSB_IJlllEEESE_SX_EEESM_S20_NS1O_6fusion15FusionCallbacksIS1S_NS21_17LinearCombinationISM_fSM_fLNS_15FloatRoundStyleE2EEES1T_S1Y_JEEENSA_5SM1004TMEM4LOAD26SM100_TMEM_LOAD_32dp32b16xENSA_20SM90_TMA_LOAD_IM2COLENS16_INS17_ILi1ELi4ELi3EEES1A_NSV_INSB_IJS1B_S1V_EEENSB_IJS1V_SE_EEEEEEENSA_39AutoVectorizingCopyWithAssumedAlignmentILi128EEENSA_21SM90_TMA_STORE_IM2COLES2G_S2I_S2I_EEEvvEEEEvNT_6ParamsE) ;  /* 0xffffff5402947950 */ /* 0x000fea0003c3ffff */
        .weak           $__internal_1_$__cuda_sm10x_tcgen05_guardrail_trap_phase_invalid_during_alloc
        .type           $__internal_1_$__cuda_sm10x_tcgen05_guardrail_trap_phase_invalid_during_alloc,@function
        .size           $__internal_1_$__cuda_sm10x_tcgen05_guardrail_trap_phase_invalid_during_alloc,($__internal_2_$__cuda_sm10x_tcgen05_guardrail_trap_unallocated_columns_being_dealloced - $__internal_1_$__cuda_sm10x_tcgen05_guardrail_trap_phase_invalid_during_alloc)
$__internal_1_$__cuda_sm10x_tcgen05_guardrail_trap_phase_invalid_during_alloc:
[----:B------:R-:W-:Y:S05]  /*a9b0*/  BPT.TRAP 0x1 ;  /* 0x000000040000795c */ /* 0x000fea0000300000 */
[----:B------:R-:W-:-:S04]  /*a9c0*/  MOV R5, 0x0 ;  /* 0x0000000000057802 */ /* 0x000fc80000000f00 */
[----:B------:R-:W-:Y:S05]  /*a9d0*/  RET.REL.NODEC R4 `(_ZN7cutlass13device_kernelINS_4conv6kernel13ConvUniversalINS1_16ConvProblemShapeILNS1_8OperatorE1ELi2EEENS1_10collective14CollectiveConvINS1_47MainloopSm100TmaUmmaWarpSpecializedImplicitGemmILS5_1ELi35ELi2ELi1ELi2EN4cute5tupleIJNSA_1CILi2EEENSC_ILi1EEESE_EEEEENSB_IJNSC_ILi128EEENSC_ILi64EEENSB_IJNSC_ILi32EEEEEEEEENS_10bfloat16_tESM_NSA_8TiledMMAINSA_8MMA_AtomIJNSA_26SM100_MMA_F16BF16_2x1SM_SSISM_SM_fLi128ELi64ELNSA_4UMMA5MajorE0ELSR_1ELNSQ_7ScaleInE0ELSS_0EEEEEENSA_6LayoutINSB_IJSE_SE_SE_EEENSB_IJNSC_ILi0EEESX_SX_EEEEENSB_IJNSA_10UnderscoreES10_S10_EEEEENS7_6detail27Sm100ImplicitGemmTileTraitsINSA_25SM100_TMA_2SM_LOAD_IM2COLENSA_14ComposedLayoutINSA_7SwizzleILi2ELi4ELi3EEENSA_18smem_ptr_flag_bitsILi16EEENSV_INSB_IJNSC_ILi8EEESJ_EEENSB_IJSJ_SE_EEEEEEEvEENS14_INSA_18SM100_TMA_2SM_LOADENS16_IS18_S1A_NSV_INSB_IJSJ_S1B_EEENSB_IJSE_SJ_EEEEEEEvEEEENS_8epilogue10collective18CollectiveEpilogueINS1O_23Sm100TmaWarpSpecializedILi3ELi2ELi16ELb1ELb0EEEJNSB_IJSI_SI_SK_EEENSB_IJNSV_ISI_SE_EENSV_INSB_IJNSC_ILi16EEESD_EEES1J_EEEEESM_NSB_IJNSB_IJlllEEESE_SX_EEESM_S20_NS1O_6fusion15FusionCallbacksIS1S_NS21_17LinearCombinationISM_fSM_fLNS_15FloatRoundStyleE2EEES1T_S1Y_JEEENSA_5SM1004TMEM4LOAD26SM100_TMEM_LOAD_32dp32b16xENSA_20SM90_TMA_LOAD_IM2COLENS16_INS17_ILi1ELi4ELi3EEES1A_NSV_INSB_IJS1B_S1V_EEENSB_IJS1V_SE_EEEEEEENSA_39AutoVectorizingCopyWithAssumedAlignmentILi128EEENSA_21SM90_TMA_STORE_IM2COLES2G_S2I_S2I_EEEvvEEEEvNT_6ParamsE) ;  /* 0xffffff5404887950 */ /* 0x000fea0003c3ffff */
        .weak           $__internal_2_$__cuda_sm10x_tcgen05_guardrail_trap_unallocated_columns_being_dealloced
        .type           $__internal_2_$__cuda_sm10x_tcgen05_guardrail_trap_unallocated_columns_being_dealloced,@function
        .size           $__internal_2_$__cuda_sm10x_tcgen05_guardrail_trap_unallocated_columns_being_dealloced,(.L_x_259 - $__internal_2_$__cuda_sm10x_tcgen05_guardrail_trap_unallocated_columns_being_dealloced)
$__internal_2_$__cuda_sm10x_tcgen05_guardrail_trap_unallocated_columns_being_dealloced:
[----:B------:R-:W-:Y:S05]  /*a9e0*/  BPT.TRAP 0x1 ;  /* 0x000000040000795c */ /* 0x000fea0000300000 */
[----:B------:R-:W-:-:S04]  /*a9f0*/  HFMA2 R3, -RZ, RZ, 0, 0 ;  /* 0x00000000ff037431 */ /* 0x000fc800000001ff */
[----:B------:R-:W-:Y:S05]  /*aa00*/  RET.REL.NODEC R2 `(_ZN7cutlass13device_kernelINS_4conv6kernel13ConvUniversalINS1_16ConvProblemShapeILNS1_8OperatorE1ELi2EEENS1_10collective14CollectiveConvINS1_47MainloopSm100TmaUmmaWarpSpecializedImplicitGemmILS5_1ELi35ELi2ELi1ELi2EN4cute5tupleIJNSA_1CILi2EEENSC_ILi1EEESE_EEEEENSB_IJNSC_ILi128EEENSC_ILi64EEENSB_IJNSC_ILi32EEEEEEEEENS_10bfloat16_tESM_NSA_8TiledMMAINSA_8MMA_AtomIJNSA_26SM100_MMA_F16BF16_2x1SM_SSISM_SM_fLi128ELi64ELNSA_4UMMA5MajorE0ELSR_1ELNSQ_7ScaleInE0ELSS_0EEEEEENSA_6LayoutINSB_IJSE_SE_SE_EEENSB_IJNSC_ILi0EEESX_SX_EEEEENSB_IJNSA_10UnderscoreES10_S10_EEEEENS7_6detail27Sm100ImplicitGemmTileTraitsINSA_25SM100_TMA_2SM_LOAD_IM2COLENSA_14ComposedLayoutINSA_7SwizzleILi2ELi4ELi3EEENSA_18smem_ptr_flag_bitsILi16EEENSV_INSB_IJNSC_ILi8EEESJ_EEENSB_IJSJ_SE_EEEEEEEvEENS14_INSA_18SM100_TMA_2SM_LOADENS16_IS18_S1A_NSV_INSB_IJSJ_S1B_EEENSB_IJSE_SJ_EEEEEEEvEEEENS_8epilogue10collective18CollectiveEpilogueINS1O_23Sm100TmaWarpSpecializedILi3ELi2ELi16ELb1ELb0EEEJNSB_IJSI_SI_SK_EEENSB_IJNSV_ISI_SE_EENSV_INSB_IJNSC_ILi16EEESD_EEES1J_EEEEESM_NSB_IJNSB_IJlllEEESE_SX_EEESM_S20_NS1O_6fusion15FusionCallbacksIS1S_NS21_17LinearCombinationISM_fSM_fLNS_15FloatRoundStyleE2EEES1T_S1Y_JEEENSA_5SM1004TMEM4LOAD26SM100_TMEM_LOAD_32dp32b16xENSA_20SM90_TMA_LOAD_IM2COLENS16_INS17_ILi1ELi4ELi3EEES1A_NSV_INSB_IJS1B_S1V_EEENSB_IJS1V_SE_EEEEEEENSA_39AutoVectorizingCopyWithAssumedAlignmentILi128EEENSA_21SM90_TMA_STORE_IM2COLES2G_S2I_S2I_EEEvvEEEEvNT_6ParamsE) ;  /* 0xffffff54027c7950 */ /* 0x000fea0003c3ffff */
.L_x_258:
[----:B------:R-:W-:-:S00]  /*aa10*/  BRA `(.L_x_258) ;  /* 0xfffffffc00fc7947 */ /* 0x000fc0000383ffff */
[----:B------:R-:W-:-:S00]  /*aa20*/  NOP ;  /* 0x0000000000007918 */ /* 0x000fc00000000000 */
        /* <DEDUP_REMOVED lines=13> */
.L_x_259:


//--------------------- .nv.global.init           --------------------------
	.section	.nv.global.init,"aw",@progbits
.nv.global.init:
	.type		$str$29,@object
	.size		$str$29,($str$30 - $str$29)
$str$29:
        /*0000*/ 	.byte	0x28, 0x61, 0x64, 0x64, 0x72, 0x65, 0x73, 0x73, 0x20, 0x26, 0x20, 0x6d, 0x61, 0x73, 0x6b, 0x29
        /*0010*/ 	.byte	0x20, 0x3d, 0x3d, 0x20, 0x30, 0x00
	.type		$str$30,@object
	.size		$str$30,($str$28 - $str$30)
$str$30:
        /*0016*/ 	.byte	0x2f, 0x74, 0x6d, 0x70, 0x2f, 0x63, 0x75, 0x74, 0x6c, 0x61, 0x73, 0x73, 0x5f, 0x73, 0x77, 0x65
        /*0026*/ 	.byte	0x65, 0x70, 0x5f, 0x73, 0x72, 0x63, 0x2f, 0x69, 0x6e, 0x63, 0x6c, 0x75, 0x64, 0x65, 0x2f, 0x63
        /*0036*/ 	.byte	0x75, 0x74, 0x65, 0x2f, 0x70, 0x6f, 0x69, 0x6e, 0x74, 0x65, 0x72, 0x5f, 0x66, 0x6c, 0x61, 0x67
        /*0046*/ 	.byte	0x67, 0x65, 0x64, 0x2e, 0x68, 0x70, 0x70, 0x00
	.type		$str$28,@object
	.size		$str$28,($str$27 - $str$28)
$str$28:
        /*004e*/ 	.byte	0x2f, 0x74, 0x6d, 0x70, 0x2f, 0x63, 0x75, 0x74, 0x6c, 0x61, 0x73, 0x73, 0x5f, 0x73, 0x77, 0x65
        /*005e*/ 	.byte	0x65, 0x70, 0x5f, 0x73, 0x72, 0x63, 0x2f, 0x69, 0x6e, 0x63, 0x6c, 0x75, 0x64, 0x65, 0x2f, 0x63
        /*006e*/ 	.byte	0x75, 0x74, 0x65, 0x2f, 0x61, 0x74, 0x6f, 0x6d, 0x2f, 0x63, 0x6f, 0x70, 0x79, 0x5f, 0x74, 0x72
        /*007e*/ 	.byte	0x61, 0x69, 0x74, 0x73, 0x5f, 0x73, 0x6d, 0x31, 0x30, 0x30, 0x2e, 0x68, 0x70, 0x70, 0x00
	.type		$str$27,@object
	.size		$str$27,(__unnamed_1 - $str$27)
$str$27:
        /*008d*/ 	.byte	0x28, 0x28, 0x75, 0x69, 0x6e, 0x74, 0x33, 0x32, 0x5f, 0x74, 0x28, 0x74, 0x68, 0x72, 0x65, 0x61
        /*009d*/ 	.byte	0x64, 0x49, 0x64, 0x78, 0x2e, 0x78, 0x29, 0x20, 0x2f, 0x20, 0x33, 0x32, 0x29, 0x20, 0x25, 0x20
        /*00ad*/ 	.byte	0x34, 0x29, 0x20, 0x3d, 0x3d, 0x20, 0x28, 0x28, 0x28, 0x74, 0x6d, 0x65, 0x6d, 0x5f, 0x61, 0x64
        /*00bd*/ 	.byte	0x64, 0x72, 0x20, 0x3e, 0x3e, 0x20, 0x31, 0x36, 0x29, 0x20, 0x2f, 0x20, 0x33, 0x32, 0x29, 0x20
        /*00cd*/ 	.byte	0x25, 0x20, 0x34, 0x29, 0x00
	.type		__unnamed_1,@object
	.size		__unnamed_1,(__unnamed_2 - __unnamed_1)
__unnamed_1:
        /*00d2*/ 	.byte	0x61, 0x75, 0x74, 0x6f, 0x20, 0x63, 0x75, 0x74, 0x65, 0x3a, 0x3a, 0x61, 0x73, 0x5f, 0x70, 0x6f
        /* <DEDUP_REMOVED lines=24> */
        /*0262*/ 	.byte	0x43, 0x3c, 0x32, 0x30, 0x34, 0x38, 0x3e, 0x3e, 0x3e, 0x3e, 0x5d, 0x00
	.type		__unnamed_2,@object
	.size		__unnamed_2,(.L_2 - __unnamed_2)
__unnamed_2:
        /* <DEDUP_REMOVED lines=40> */
        /*04ee*/ 	.byte	0x3a, 0x3a, 0x43, 0x3c, 0x30, 0x3e, 0x3e, 0x3e, 0x3e, 0x5d, 0x00
.L_2:


//--------------------- .nv.shared._ZN7cutlass13device_kernelINS_4conv6kernel13ConvUniversalINS1_16ConvProblemShapeILNS1_8OperatorE1ELi2EEENS1_10collective14CollectiveConvINS1_47MainloopSm100TmaUmmaWarpSpecializedImplicitGemmILS5_1ELi35ELi2ELi1ELi2EN4cute5tupleIJNSA_1CILi2EEENSC_ILi1EEESE_EEEEENSB_IJNSC_ILi128EEENSC_ILi64EEENSB_IJNSC_ILi32EEEEEEEEENS_10bfloat16_tESM_NSA_8TiledMMAINSA_8MMA_AtomIJNSA_26SM100_MMA_F16BF16_2x1SM_SSISM_SM_fLi128ELi64ELNSA_4UMMA5MajorE0ELSR_1ELNSQ_7ScaleInE0ELSS_0EEEEEENSA_6LayoutINSB_IJSE_SE_SE_EEENSB_IJNSC_ILi0EEESX_SX_EEEEENSB_IJNSA_10UnderscoreES10_S10_EEEEENS7_6detail27Sm100ImplicitGemmTileTraitsINSA_25SM100_TMA_2SM_LOAD_IM2COLENSA_14ComposedLayoutINSA_7SwizzleILi2ELi4ELi3EEENSA_18smem_ptr_flag_bitsILi16EEENSV_INSB_IJNSC_ILi8EEESJ_EEENSB_IJSJ_SE_EEEEEEEvEENS14_INSA_18SM100_TMA_2SM_LOADENS16_IS18_S1A_NSV_INSB_IJSJ_S1B_EEENSB_IJSE_SJ_EEEEEEEvEEEENS_8epilogue10collective18CollectiveEpilogueINS1O_23Sm100TmaWarpSpecializedILi3ELi2ELi16ELb1ELb0EEEJNSB_IJSI_SI_SK_EEENSB_IJNSV_ISI_SE_EENSV_INSB_IJNSC_ILi16EEESD_EEES1J_EEEEESM_NSB_IJNSB_IJlllEEESE_SX_EEESM_S20_NS1O_6fusion15FusionCallbacksIS1S_NS21_17LinearCombinationISM_fSM_fLNS_15FloatRoundStyleE2EEES1T_S1Y_JEEENSA_5SM1004TMEM4LOAD26SM100_TMEM_LOAD_32dp32b16xENSA_20SM90_TMA_LOAD_IM2COLENS16_INS17_ILi1ELi4ELi3EEES1A_NSV_INSB_IJS1B_S1V_EEENSB_IJS1V_SE_EEEEEEENSA_39AutoVectorizingCopyWithAssumedAlignmentILi128EEENSA_21SM90_TMA_STORE_IM2COLES2G_S2I_S2I_EEEvvEEEEvNT_6ParamsE --------------------------
	.section	.nv.shared._ZN7cutlass13device_kernelINS_4conv6kernel13ConvUniversalINS1_16ConvProblemShapeILNS1_8OperatorE1ELi2EEENS1_10collective14CollectiveConvINS1_47MainloopSm100TmaUmmaWarpSpecializedImplicitGemmILS5_1ELi35ELi2ELi1ELi2EN4cute5tupleIJNSA_1CILi2EEENSC_ILi1EEESE_EEEEENSB_IJNSC_ILi128EEENSC_ILi64EEENSB_IJNSC_ILi32EEEEEEEEENS_10bfloat16_tESM_NSA_8TiledMMAINSA_8MMA_AtomIJNSA_26SM100_MMA_F16BF16_2x1SM_SSISM_SM_fLi128ELi64ELNSA_4UMMA5MajorE0ELSR_1ELNSQ_7ScaleInE0ELSS_0EEEEEENSA_6LayoutINSB_IJSE_SE_SE_EEENSB_IJNSC_ILi0EEESX_SX_EEEEENSB_IJNSA_10UnderscoreES10_S10_EEEEENS7_6detail27Sm100ImplicitGemmTileTraitsINSA_25SM100_TMA_2SM_LOAD_IM2COLENSA_14ComposedLayoutINSA_7SwizzleILi2ELi4ELi3EEENSA_18smem_ptr_flag_bitsILi16EEENSV_INSB_IJNSC_ILi8EEESJ_EEENSB_IJSJ_SE_EEEEEEEvEENS14_INSA_18SM100_TMA_2SM_LOADENS16_IS18_S1A_NSV_INSB_IJSJ_S1B_EEENSB_IJSE_SJ_EEEEEEEvEEEENS_8epilogue10collective18CollectiveEpilogueINS1O_23Sm100TmaWarpSpecializedILi3ELi2ELi16ELb1ELb0EEEJNSB_IJSI_SI_SK_EEENSB_IJNSV_ISI_SE_EENSV_INSB_IJNSC_ILi16EEESD_EEES1J_EEEEESM_NSB_IJNSB_IJlllEEESE_SX_EEESM_S20_NS1O_6fusion15FusionCallbacksIS1S_NS21_17LinearCombinationISM_fSM_fLNS_15FloatRoundStyleE2EEES1T_S1Y_JEEENSA_5SM1004TMEM4LOAD26SM100_TMEM_LOAD_32dp32b16xENSA_20SM90_TMA_LOAD_IM2COLENS16_INS17_ILi1ELi4ELi3EEES1A_NSV_INSB_IJS1B_S1V_EEENSB_IJS1V_SE_EEEEEEENSA_39AutoVectorizingCopyWithAssumedAlignmentILi128EEENSA_21SM90_TMA_STORE_IM2COLES2G_S2I_S2I_EEEvvEEEEvNT_6ParamsE,"aw",@nobits
	.sectionflags	@""
	.align	16
	.zero		1024


//--------------------- .nv.shared.reserved.0     --------------------------
	.section	.nv.shared.reserved.0,"aw",@nobits
	.weak		__nv_reservedSMEM_offset_0_alias
	.size		__nv_reservedSMEM_offset_0_alias, 0, 64
	.other		__nv_reservedSMEM_offset_0_alias,@"STO_CUDA_RESERVED_SHARED STV_DEFAULT"
__nv_reservedSMEM_offset_0_alias:
	.zero		0
.nv.shared.reserved.0:
	.zero		64
	.weak		__nv_reservedSMEM_tcgen05_partition
	.type		__nv_reservedSMEM_tcgen05_partition,@object
	.size		__nv_reservedSMEM_tcgen05_partition,(.L_0 - __nv_reservedSMEM_tcgen05_partition)
__nv_reservedSMEM_tcgen05_partition:
	.zero		32
.L_0:


//--------------------- .nv.global                --------------------------
	.section	.nv.global,"aw",@nobits
.nv.global:
	.type		_ZN39_INTERNAL_5d3cf422_4_k_cu_191987f4_29524cute1_E,@object
	.size		_ZN39_INTERNAL_5d3cf422_4_k_cu_191987f4_29524cute1_E,(_ZN39_INTERNAL_5d3cf422_4_k_cu_191987f4_29524cuda3std3__45__cpo6cbeginE - _ZN39_INTERNAL_5d3cf422_4_k_cu_191987f4_29524cute1_E)
_ZN39_INTERNAL_5d3cf422_4_k_cu_191987f4_29524cute1_E:
	.zero		1
	.type		_ZN39_INTERNAL_5d3cf422_4_k_cu_191987f4_29524cuda3std3__45__cpo6cbeginE,@object
	.size		_ZN39_INTERNAL_5d3cf422_4_k_cu_191987f4_29524cuda3std3__45__cpo6cbeginE,(_ZN39_INTERNAL_5d3cf422_4_k_cu_191987f4_29524cuda3std3__48in_placeE - _ZN39_INTERNAL_5d3cf422_4_k_cu_191987f4_29524cuda3std3__45__cpo6cbeginE)
_ZN39_INTERNAL_5d3cf422_4_k_cu_191987f4_29524cuda3std3__45__cpo6cbeginE:
	.zero		1
	.type		_ZN39_INTERNAL_5d3cf422_4_k_cu_191987f4_29524cuda3std3__48in_placeE,@object
	.size		_ZN39_INTERNAL_5d3cf422_4_k_cu_191987f4_29524cuda3std3__48in_placeE,(_ZN39_INTERNAL_5d3cf422_4_k_cu_191987f4_29524cuda3std6ranges3__45__cpo9iter_moveE - _ZN39_INTERNAL_5d3cf422_4_k_cu_191987f4_29524cuda3std3__48in_placeE)
_ZN39_INTERNAL_5d3cf422_4_k_cu_191987f4_29524cuda3std3__48in_placeE:
	.zero		1
	.type		_ZN39_INTERNAL_5d3cf422_4_k_cu_191987f4_29524cuda3std6ranges3__45__cpo9iter_moveE,@object
	.size		_ZN39_INTERNAL_5d3cf422_4_k_cu_191987f4_29524cuda3std6ranges3__45__cpo9iter_moveE,(_ZN39_INTERNAL_5d3cf422_4_k_cu_191987f4_29524cuda3std3__45__cpo5beginE - _ZN39_INTERNAL_5d3cf422_4_k_cu_191987f4_29524cuda3std6ranges3__45__cpo9iter_moveE)
_ZN39_INTERNAL_5d3cf422_4_k_cu_191987f4_29524cuda3std6ranges3__45__cpo9iter_moveE:
	.zero		1
	.type		_ZN39_INTERNAL_5d3cf422_4_k_cu_191987f4_29524cuda3std3__45__cpo5beginE,@object
	.size		_ZN39_INTERNAL_5d3cf422_4_k_cu_191987f4_29524cuda3std3__45__cpo5beginE,(_ZN39_INTERNAL_5d3cf422_4_k_cu_191987f4_29524cuda3std3__441_GLOBAL__N__5d3cf422_4_k_cu_191987f4_29526ignoreE - _ZN39_INTERNAL_5d3cf422_4_k_cu_191987f4_29524cuda3std3__45__cpo5beginE)
_ZN39_INTERNAL_5d3cf422_4_k_cu_191987f4_29524cuda3std3__45__cpo5beginE:
	.zero		1
	.type		_ZN39_INTERNAL_5d3cf422_4_k_cu_191987f4_29524cuda3std3__441_GLOBAL__N__5d3cf422_4_k_cu_191987f4_29526ignoreE,@object
	.size		_ZN39_INTERNAL_5d3cf422_4_k_cu_191987f4_29524cuda3std3__441_GLOBAL__N__5d3cf422_4_k_cu_191987f4_29526ignoreE,(_ZN39_INTERNAL_5d3cf422_4_k_cu_191987f4_29524cute7productE - _ZN39_INTERNAL_5d3cf422_4_k_cu_191987f4_29524cuda3std3__441_GLOBAL__N__5d3cf422_4_k_cu_191987f4_29526ignoreE)
_ZN39_INTERNAL_5d3cf422_4_k_cu_191987f4_29524cuda3std3__441_GLOBAL__N__5d3cf422_4_k_cu_191987f4_29526ignoreE:
	.zero		1
	.type		_ZN39_INTERNAL_5d3cf422_4_k_cu_191987f4_29524cute7productE,@object
	.size		_ZN39_INTERNAL_5d3cf422_4_k_cu_191987f4_29524cute7productE,(_ZN39_INTERNAL_5d3cf422_4_k_cu_191987f4_29524cuda3std3__45__cpo3endE - _ZN39_INTERNAL_5d3cf422_4_k_cu_191987f4_29524cute7productE)
_ZN39_INTERNAL_5d3cf422_4_k_cu_191987f4_29524cute7productE:
	.zero		1
	.type		_ZN39_INTERNAL_5d3cf422_4_k_cu_191987f4_29524cuda3std3__45__cpo3endE,@object
	.size		_ZN39_INTERNAL_5d3cf422_4_k_cu_191987f4_29524cuda3std3__45__cpo3endE,(_ZN39_INTERNAL_5d3cf422_4_k_cu_191987f4_29524cuda3std3__419piecewise_constructE - _ZN39_INTERNAL_5d3cf422_4_k_cu_191987f4_29524cuda3std3__45__cpo3endE)
_ZN39_INTERNAL_5d3cf422_4_k_cu_191987f4_29524cuda3std3__45__cpo3endE:
	.zero		1
	.type		_ZN39_INTERNAL_5d3cf422_4_k_cu_191987f4_29524cuda3std3__419piecewise_constructE,@object
	.size		_ZN39_INTERNAL_5d3cf422_4_k_cu_191987f4_29524cuda3std3__419piecewise_constructE,(_ZN39_INTERNAL_5d3cf422_4_k_cu_191987f4_29524cuda3std3__45__cpo4cendE - _ZN39_INTERNAL_5d3cf422_4_k_cu_191987f4_29524cuda3std3__419piecewise_constructE)
_ZN39_INTERNAL_5d3cf422_4_k_cu_191987f4_29524cuda3std3__419piecewise_constructE:
	.zero		1
	.type		_ZN39_INTERNAL_5d3cf422_4_k_cu_191987f4_29524cuda3std3__45__cpo4cendE,@object
	.size		_ZN39_INTERNAL_5d3cf422_4_k_cu_191987f4_29524cuda3std3__45__cpo4cendE,(_ZN39_INTERNAL_5d3cf422_4_k_cu_191987f4_29524cuda3std6ranges3__45__cpo4swapE - _ZN39_INTERNAL_5d3cf422_4_k_cu_191987f4_29524cuda3std3__45__cpo4cendE)
_ZN39_INTERNAL_5d3cf422_4_k_cu_191987f4_29524cuda3std3__45__cpo4cendE:
	.zero		1
	.type		_ZN39_INTERNAL_5d3cf422_4_k_cu_191987f4_29524cuda3std6ranges3__45__cpo4swapE,@object
	.size		_ZN39_INTERNAL_5d3cf422_4_k_cu_191987f4_29524cuda3std6ranges3__45__cpo4swapE,(.L_10 - _ZN39_INTERNAL_5d3cf422_4_k_cu_191987f4_29524cuda3std6ranges3__45__cpo4swapE)
_ZN39_INTERNAL_5d3cf422_4_k_cu_191987f4_29524cuda3std6ranges3__45__cpo4swapE:
	.zero		1
.L_10:


//--------------------- .nv.constant0._ZN7cutlass13device_kernelINS_4conv6kernel13ConvUniversalINS1_16ConvProblemShapeILNS1_8OperatorE1ELi2EEENS1_10collective14CollectiveConvINS1_47MainloopSm100TmaUmmaWarpSpecializedImplicitGemmILS5_1ELi35ELi2ELi1ELi2EN4cute5tupleIJNSA_1CILi2EEENSC_ILi1EEESE_EEEEENSB_IJNSC_ILi128EEENSC_ILi64EEENSB_IJNSC_ILi32EEEEEEEEENS_10bfloat16_tESM_NSA_8TiledMMAINSA_8MMA_AtomIJNSA_26SM100_MMA_F16BF16_2x1SM_SSISM_SM_fLi128ELi64ELNSA_4UMMA5MajorE0ELSR_1ELNSQ_7ScaleInE0ELSS_0EEEEEENSA_6LayoutINSB_IJSE_SE_SE_EEENSB_IJNSC_ILi0EEESX_SX_EEEEENSB_IJNSA_10UnderscoreES10_S10_EEEEENS7_6detail27Sm100ImplicitGemmTileTraitsINSA_25SM100_TMA_2SM_LOAD_IM2COLENSA_14ComposedLayoutINSA_7SwizzleILi2ELi4ELi3EEENSA_18smem_ptr_flag_bitsILi16EEENSV_INSB_IJNSC_ILi8EEESJ_EEENSB_IJSJ_SE_EEEEEEEvEENS14_INSA_18SM100_TMA_2SM_LOADENS16_IS18_S1A_NSV_INSB_IJSJ_S1B_EEENSB_IJSE_SJ_EEEEEEEvEEEENS_8epilogue10collective18CollectiveEpilogueINS1O_23Sm100TmaWarpSpecializedILi3ELi2ELi16ELb1ELb0EEEJNSB_IJSI_SI_SK_EEENSB_IJNSV_ISI_SE_EENSV_INSB_IJNSC_ILi16EEESD_EEES1J_EEEEESM_NSB_IJNSB_IJlllEEESE_SX_EEESM_S20_NS1O_6fusion15FusionCallbacksIS1S_NS21_17LinearCombinationISM_fSM_fLNS_15FloatRoundStyleE2EEES1T_S1Y_JEEENSA_5SM1004TMEM4LOAD26SM100_TMEM_LOAD_32dp32b16xENSA_20SM90_TMA_LOAD_IM2COLENS16_INS17_ILi1ELi4ELi3EEES1A_NSV_INSB_IJS1B_S1V_EEENSB_IJS1V_SE_EEEEEEENSA_39AutoVectorizingCopyWithAssumedAlignmentILi128EEENSA_21SM90_TMA_STORE_IM2COLES2G_S2I_S2I_EEEvvEEEEvNT_6ParamsE --------------------------
	.section	.nv.constant0._ZN7cutlass13device_kernelINS_4conv6kernel13ConvUniversalINS1_16ConvProblemShapeILNS1_8OperatorE1ELi2EEENS1_10collective14CollectiveConvINS1_47MainloopSm100TmaUmmaWarpSpecializedImplicitGemmILS5_1ELi35ELi2ELi1ELi2EN4cute5tupleIJNSA_1CILi2EEENSC_ILi1EEESE_EEEEENSB_IJNSC_ILi128EEENSC_ILi64EEENSB_IJNSC_ILi32EEEEEEEEENS_10bfloat16_tESM_NSA_8TiledMMAINSA_8MMA_AtomIJNSA_26SM100_MMA_F16BF16_2x1SM_SSISM_SM_fLi128ELi64ELNSA_4UMMA5MajorE0ELSR_1ELNSQ_7ScaleInE0ELSS_0EEEEEENSA_6LayoutINSB_IJSE_SE_SE_EEENSB_IJNSC_ILi0EEESX_SX_EEEEENSB_IJNSA_10UnderscoreES10_S10_EEEEENS7_6detail27Sm100ImplicitGemmTileTraitsINSA_25SM100_TMA_2SM_LOAD_IM2COLENSA_14ComposedLayoutINSA_7SwizzleILi2ELi4ELi3EEENSA_18smem_ptr_flag_bitsILi16EEENSV_INSB_IJNSC_ILi8EEESJ_EEENSB_IJSJ_SE_EEEEEEEvEENS14_INSA_18SM100_TMA_2SM_LOADENS16_IS18_S1A_NSV_INSB_IJSJ_S1B_EEENSB_IJSE_SJ_EEEEEEEvEEEENS_8epilogue10collective18CollectiveEpilogueINS1O_23Sm100TmaWarpSpecializedILi3ELi2ELi16ELb1ELb0EEEJNSB_IJSI_SI_SK_EEENSB_IJNSV_ISI_SE_EENSV_INSB_IJNSC_ILi16EEESD_EEES1J_EEEEESM_NSB_IJNSB_IJlllEEESE_SX_EEESM_S20_NS1O_6fusion15FusionCallbacksIS1S_NS21_17LinearCombinationISM_fSM_fLNS_15FloatRoundStyleE2EEES1T_S1Y_JEEENSA_5SM1004TMEM4LOAD26SM100_TMEM_LOAD_32dp32b16xENSA_20SM90_TMA_LOAD_IM2COLENS16_INS17_ILi1ELi4ELi3EEES1A_NSV_INSB_IJS1B_S1V_EEENSB_IJS1V_SE_EEEEEEENSA_39AutoVectorizingCopyWithAssumedAlignmentILi128EEENSA_21SM90_TMA_STORE_IM2COLES2G_S2I_S2I_EEEvvEEEEvNT_6ParamsE,"a",@progbits
	.sectionflags	@""
	.align	4
.nv.constant0._ZN7cutlass13device_kernelINS_4conv6kernel13ConvUniversalINS1_16ConvProblemShapeILNS1_8OperatorE1ELi2EEENS1_10collective14CollectiveConvINS1_47MainloopSm100TmaUmmaWarpSpecializedImplicitGemmILS5_1ELi35ELi2ELi1ELi2EN4cute5tupleIJNSA_1CILi2EEENSC_ILi1EEESE_EEEEENSB_IJNSC_ILi128EEENSC_ILi64EEENSB_IJNSC_ILi32EEEEEEEEENS_10bfloat16_tESM_NSA_8TiledMMAINSA_8MMA_AtomIJNSA_26SM100_MMA_F16BF16_2x1SM_SSISM_SM_fLi128ELi64ELNSA_4UMMA5MajorE0ELSR_1ELNSQ_7ScaleInE0ELSS_0EEEEEENSA_6LayoutINSB_IJSE_SE_SE_EEENSB_IJNSC_ILi0EEESX_SX_EEEEENSB_IJNSA_10UnderscoreES10_S10_EEEEENS7_6detail27Sm100ImplicitGemmTileTraitsINSA_25SM100_TMA_2SM_LOAD_IM2COLENSA_14ComposedLayoutINSA_7SwizzleILi2ELi4ELi3EEENSA_18smem_ptr_flag_bitsILi16EEENSV_INSB_IJNSC_ILi8EEESJ_EEENSB_IJSJ_SE_EEEEEEEvEENS14_INSA_18SM100_TMA_2SM_LOADENS16_IS18_S1A_NSV_INSB_IJSJ_S1B_EEENSB_IJSE_SJ_EEEEEEEvEEEENS_8epilogue10collective18CollectiveEpilogueINS1O_23Sm100TmaWarpSpecializedILi3ELi2ELi16ELb1ELb0EEEJNSB_IJSI_SI_SK_EEENSB_IJNSV_ISI_SE_EENSV_INSB_IJNSC_ILi16EEESD_EEES1J_EEEEESM_NSB_IJNSB_IJlllEEESE_SX_EEESM_S20_NS1O_6fusion15FusionCallbacksIS1S_NS21_17LinearCombinationISM_fSM_fLNS_15FloatRoundStyleE2EEES1T_S1Y_JEEENSA_5SM1004TMEM4LOAD26SM100_TMEM_LOAD_32dp32b16xENSA_20SM90_TMA_LOAD_IM2COLENS16_INS17_ILi1ELi4ELi3EEES1A_NSV_INSB_IJS1B_S1V_EEENSB_IJS1V_SE_EEEEEEENSA_39AutoVectorizingCopyWithAssumedAlignmentILi128EEENSA_21SM90_TMA_STORE_IM2COLES2G_S2I_S2I_EEEvvEEEEvNT_6ParamsE:
	.zero		2944


//--------------------- SYMBOLS --------------------------

	.type		.nv.reservedSmem.offset0,@object
	.size		.nv.reservedSmem.offset0,0x4
	.type		.nv.reservedSmem.cap,@object
	.size		.nv.reservedSmem.cap,0x4
	.type		__assertfail,@function
